//
// Generated by NVIDIA NVVM Compiler
//
// Compiler Build ID: CL-36424714
// Cuda compilation tools, release 13.0, V13.0.88
// Based on NVVM 20.0.0
//

.version 9.0
.target sm_100
.address_size 64

	// .globl	_Z22multMatrixVectorKernelPdS_S_i
.func  (.param .b64 func_retval0) __internal_accurate_pow
(
	.param .b64 __internal_accurate_pow_param_0
)
;

.visible .entry _Z22multMatrixVectorKernelPdS_S_i(
	.param .u64 .ptr .align 1 _Z22multMatrixVectorKernelPdS_S_i_param_0,
	.param .u64 .ptr .align 1 _Z22multMatrixVectorKernelPdS_S_i_param_1,
	.param .u64 .ptr .align 1 _Z22multMatrixVectorKernelPdS_S_i_param_2,
	.param .u32 _Z22multMatrixVectorKernelPdS_S_i_param_3
)
{
	.reg .pred 	%p<11>;
	.reg .b32 	%r<37>;
	.reg .b64 	%rd<31>;
	.reg .b64 	%fd<112>;

	ld.param.u64 	%rd11, [_Z22multMatrixVectorKernelPdS_S_i_param_0];
	ld.param.u64 	%rd12, [_Z22multMatrixVectorKernelPdS_S_i_param_1];
	ld.param.u64 	%rd10, [_Z22multMatrixVectorKernelPdS_S_i_param_2];
	ld.param.u32 	%r23, [_Z22multMatrixVectorKernelPdS_S_i_param_3];
	cvta.to.global.u64 	%rd1, %rd12;
	cvta.to.global.u64 	%rd2, %rd11;
	mov.u32 	%r24, %ctaid.x;
	mov.u32 	%r25, %ntid.x;
	mov.u32 	%r26, %tid.x;
	mad.lo.s32 	%r1, %r24, %r25, %r26;
	setp.ge.s32 	%p1, %r1, %r23;
	@%p1 bra 	$L__BB0_15;
	setp.lt.s32 	%p2, %r23, 1;
	mov.f64 	%fd111, 0d0000000000000000;
	@%p2 bra 	$L__BB0_14;
	mul.lo.s32 	%r2, %r23, %r1;
	and.b32  	%r3, %r23, 15;
	setp.lt.u32 	%p3, %r23, 16;
	mov.f64 	%fd111, 0d0000000000000000;
	mov.b32 	%r33, 0;
	@%p3 bra 	$L__BB0_5;
	and.b32  	%r33, %r23, 2147483632;
	neg.s32 	%r31, %r33;
	add.s64 	%rd3, %rd2, 64;
	add.s64 	%rd29, %rd1, 64;
	mov.f64 	%fd111, 0d0000000000000000;
	mov.u32 	%r30, %r2;
$L__BB0_4:
	.pragma "nounroll";
	mul.wide.s32 	%rd13, %r30, 8;
	add.s64 	%rd14, %rd3, %rd13;
	ld.global.f64 	%fd18, [%rd14+-64];
	ld.global.f64 	%fd19, [%rd29+-64];
	fma.rn.f64 	%fd20, %fd18, %fd19, %fd111;
	ld.global.f64 	%fd21, [%rd14+-56];
	ld.global.f64 	%fd22, [%rd29+-56];
	fma.rn.f64 	%fd23, %fd21, %fd22, %fd20;
	ld.global.f64 	%fd24, [%rd14+-48];
	ld.global.f64 	%fd25, [%rd29+-48];
	fma.rn.f64 	%fd26, %fd24, %fd25, %fd23;
	ld.global.f64 	%fd27, [%rd14+-40];
	ld.global.f64 	%fd28, [%rd29+-40];
	fma.rn.f64 	%fd29, %fd27, %fd28, %fd26;
	ld.global.f64 	%fd30, [%rd14+-32];
	ld.global.f64 	%fd31, [%rd29+-32];
	fma.rn.f64 	%fd32, %fd30, %fd31, %fd29;
	ld.global.f64 	%fd33, [%rd14+-24];
	ld.global.f64 	%fd34, [%rd29+-24];
	fma.rn.f64 	%fd35, %fd33, %fd34, %fd32;
	ld.global.f64 	%fd36, [%rd14+-16];
	ld.global.f64 	%fd37, [%rd29+-16];
	fma.rn.f64 	%fd38, %fd36, %fd37, %fd35;
	ld.global.f64 	%fd39, [%rd14+-8];
	ld.global.f64 	%fd40, [%rd29+-8];
	fma.rn.f64 	%fd41, %fd39, %fd40, %fd38;
	ld.global.f64 	%fd42, [%rd14];
	ld.global.f64 	%fd43, [%rd29];
	fma.rn.f64 	%fd44, %fd42, %fd43, %fd41;
	ld.global.f64 	%fd45, [%rd14+8];
	ld.global.f64 	%fd46, [%rd29+8];
	fma.rn.f64 	%fd47, %fd45, %fd46, %fd44;
	ld.global.f64 	%fd48, [%rd14+16];
	ld.global.f64 	%fd49, [%rd29+16];
	fma.rn.f64 	%fd50, %fd48, %fd49, %fd47;
	ld.global.f64 	%fd51, [%rd14+24];
	ld.global.f64 	%fd52, [%rd29+24];
	fma.rn.f64 	%fd53, %fd51, %fd52, %fd50;
	ld.global.f64 	%fd54, [%rd14+32];
	ld.global.f64 	%fd55, [%rd29+32];
	fma.rn.f64 	%fd56, %fd54, %fd55, %fd53;
	ld.global.f64 	%fd57, [%rd14+40];
	ld.global.f64 	%fd58, [%rd29+40];
	fma.rn.f64 	%fd59, %fd57, %fd58, %fd56;
	ld.global.f64 	%fd60, [%rd14+48];
	ld.global.f64 	%fd61, [%rd29+48];
	fma.rn.f64 	%fd62, %fd60, %fd61, %fd59;
	ld.global.f64 	%fd63, [%rd14+56];
	ld.global.f64 	%fd64, [%rd29+56];
	fma.rn.f64 	%fd111, %fd63, %fd64, %fd62;
	add.s32 	%r31, %r31, 16;
	add.s32 	%r30, %r30, 16;
	add.s64 	%rd29, %rd29, 128;
	setp.ne.s32 	%p4, %r31, 0;
	@%p4 bra 	$L__BB0_4;
$L__BB0_5:
	setp.eq.s32 	%p5, %r3, 0;
	@%p5 bra 	$L__BB0_14;
	and.b32  	%r11, %r23, 7;
	setp.lt.u32 	%p6, %r3, 8;
	@%p6 bra 	$L__BB0_8;
	add.s32 	%r28, %r33, %r2;
	mul.wide.s32 	%rd15, %r28, 8;
	add.s64 	%rd16, %rd2, %rd15;
	ld.global.f64 	%fd66, [%rd16];
	mul.wide.u32 	%rd17, %r33, 8;
	add.s64 	%rd18, %rd1, %rd17;
	ld.global.f64 	%fd67, [%rd18];
	fma.rn.f64 	%fd68, %fd66, %fd67, %fd111;
	ld.global.f64 	%fd69, [%rd16+8];
	ld.global.f64 	%fd70, [%rd18+8];
	fma.rn.f64 	%fd71, %fd69, %fd70, %fd68;
	ld.global.f64 	%fd72, [%rd16+16];
	ld.global.f64 	%fd73, [%rd18+16];
	fma.rn.f64 	%fd74, %fd72, %fd73, %fd71;
	ld.global.f64 	%fd75, [%rd16+24];
	ld.global.f64 	%fd76, [%rd18+24];
	fma.rn.f64 	%fd77, %fd75, %fd76, %fd74;
	ld.global.f64 	%fd78, [%rd16+32];
	ld.global.f64 	%fd79, [%rd18+32];
	fma.rn.f64 	%fd80, %fd78, %fd79, %fd77;
	ld.global.f64 	%fd81, [%rd16+40];
	ld.global.f64 	%fd82, [%rd18+40];
	fma.rn.f64 	%fd83, %fd81, %fd82, %fd80;
	ld.global.f64 	%fd84, [%rd16+48];
	ld.global.f64 	%fd85, [%rd18+48];
	fma.rn.f64 	%fd86, %fd84, %fd85, %fd83;
	ld.global.f64 	%fd87, [%rd16+56];
	ld.global.f64 	%fd88, [%rd18+56];
	fma.rn.f64 	%fd111, %fd87, %fd88, %fd86;
	add.s32 	%r33, %r33, 8;
$L__BB0_8:
	setp.eq.s32 	%p7, %r11, 0;
	@%p7 bra 	$L__BB0_14;
	and.b32  	%r14, %r23, 3;
	setp.lt.u32 	%p8, %r11, 4;
	@%p8 bra 	$L__BB0_11;
	add.s32 	%r29, %r33, %r2;
	mul.wide.s32 	%rd19, %r29, 8;
	add.s64 	%rd20, %rd2, %rd19;
	ld.global.f64 	%fd90, [%rd20];
	mul.wide.u32 	%rd21, %r33, 8;
	add.s64 	%rd22, %rd1, %rd21;
	ld.global.f64 	%fd91, [%rd22];
	fma.rn.f64 	%fd92, %fd90, %fd91, %fd111;
	ld.global.f64 	%fd93, [%rd20+8];
	ld.global.f64 	%fd94, [%rd22+8];
	fma.rn.f64 	%fd95, %fd93, %fd94, %fd92;
	ld.global.f64 	%fd96, [%rd20+16];
	ld.global.f64 	%fd97, [%rd22+16];
	fma.rn.f64 	%fd98, %fd96, %fd97, %fd95;
	ld.global.f64 	%fd99, [%rd20+24];
	ld.global.f64 	%fd100, [%rd22+24];
	fma.rn.f64 	%fd111, %fd99, %fd100, %fd98;
	add.s32 	%r33, %r33, 4;
$L__BB0_11:
	setp.eq.s32 	%p9, %r14, 0;
	@%p9 bra 	$L__BB0_14;
	mul.wide.u32 	%rd23, %r33, 8;
	add.s64 	%rd30, %rd1, %rd23;
	add.s32 	%r36, %r33, %r2;
	neg.s32 	%r35, %r14;
$L__BB0_13:
	.pragma "nounroll";
	mul.wide.s32 	%rd24, %r36, 8;
	add.s64 	%rd25, %rd2, %rd24;
	ld.global.f64 	%fd101, [%rd25];
	ld.global.f64 	%fd102, [%rd30];
	fma.rn.f64 	%fd111, %fd101, %fd102, %fd111;
	add.s64 	%rd30, %rd30, 8;
	add.s32 	%r36, %r36, 1;
	add.s32 	%r35, %r35, 1;
	setp.ne.s32 	%p10, %r35, 0;
	@%p10 bra 	$L__BB0_13;
$L__BB0_14:
	cvta.to.global.u64 	%rd26, %rd10;
	mul.wide.s32 	%rd27, %r1, 8;
	add.s64 	%rd28, %rd26, %rd27;
	st.global.f64 	[%rd28], %fd111;
$L__BB0_15:
	ret;

}
	// .globl	_Z24copyVectorToMatRowKernelPdS_ii
.visible .entry _Z24copyVectorToMatRowKernelPdS_ii(
	.param .u64 .ptr .align 1 _Z24copyVectorToMatRowKernelPdS_ii_param_0,
	.param .u64 .ptr .align 1 _Z24copyVectorToMatRowKernelPdS_ii_param_1,
	.param .u32 _Z24copyVectorToMatRowKernelPdS_ii_param_2,
	.param .u32 _Z24copyVectorToMatRowKernelPdS_ii_param_3
)
{
	.reg .pred 	%p<2>;
	.reg .b32 	%r<8>;
	.reg .b64 	%rd<9>;
	.reg .b64 	%fd<2>;

	ld.param.u64 	%rd1, [_Z24copyVectorToMatRowKernelPdS_ii_param_0];
	ld.param.u64 	%rd2, [_Z24copyVectorToMatRowKernelPdS_ii_param_1];
	ld.param.u32 	%r2, [_Z24copyVectorToMatRowKernelPdS_ii_param_2];
	ld.param.u32 	%r3, [_Z24copyVectorToMatRowKernelPdS_ii_param_3];
	mov.u32 	%r4, %ctaid.x;
	mov.u32 	%r5, %ntid.x;
	mov.u32 	%r6, %tid.x;
	mad.lo.s32 	%r1, %r4, %r5, %r6;
	setp.ge.s32 	%p1, %r1, %r3;
	@%p1 bra 	$L__BB1_2;
	cvta.to.global.u64 	%rd3, %rd1;
	cvta.to.global.u64 	%rd4, %rd2;
	mul.wide.s32 	%rd5, %r1, 8;
	add.s64 	%rd6, %rd3, %rd5;
	ld.global.f64 	%fd1, [%rd6];
	mad.lo.s32 	%r7, %r3, %r2, %r1;
	mul.wide.s32 	%rd7, %r7, 8;
	add.s64 	%rd8, %rd4, %rd7;
	st.global.f64 	[%rd8], %fd1;
$L__BB1_2:
	ret;

}
	// .globl	_Z24copyMatRowToVectorKernelPdS_ii
.visible .entry _Z24copyMatRowToVectorKernelPdS_ii(
	.param .u64 .ptr .align 1 _Z24copyMatRowToVectorKernelPdS_ii_param_0,
	.param .u64 .ptr .align 1 _Z24copyMatRowToVectorKernelPdS_ii_param_1,
	.param .u32 _Z24copyMatRowToVectorKernelPdS_ii_param_2,
	.param .u32 _Z24copyMatRowToVectorKernelPdS_ii_param_3
)
{
	.reg .pred 	%p<2>;
	.reg .b32 	%r<8>;
	.reg .b64 	%rd<9>;
	.reg .b64 	%fd<2>;

	ld.param.u64 	%rd1, [_Z24copyMatRowToVectorKernelPdS_ii_param_0];
	ld.param.u64 	%rd2, [_Z24copyMatRowToVectorKernelPdS_ii_param_1];
	ld.param.u32 	%r2, [_Z24copyMatRowToVectorKernelPdS_ii_param_2];
	ld.param.u32 	%r3, [_Z24copyMatRowToVectorKernelPdS_ii_param_3];
	mov.u32 	%r4, %ctaid.x;
	mov.u32 	%r5, %ntid.x;
	mov.u32 	%r6, %tid.x;
	mad.lo.s32 	%r1, %r4, %r5, %r6;
	setp.ge.s32 	%p1, %r1, %r3;
	@%p1 bra 	$L__BB2_2;
	cvta.to.global.u64 	%rd3, %rd1;
	cvta.to.global.u64 	%rd4, %rd2;
	mad.lo.s32 	%r7, %r3, %r2, %r1;
	mul.wide.s32 	%rd5, %r7, 8;
	add.s64 	%rd6, %rd3, %rd5;
	ld.global.f64 	%fd1, [%rd6];
	mul.wide.s32 	%rd7, %r1, 8;
	add.s64 	%rd8, %rd4, %rd7;
	st.global.f64 	[%rd8], %fd1;
$L__BB2_2:
	ret;

}
	// .globl	_Z21calculateXplus1KernelPdS_S_S_S_i
.visible .entry _Z21calculateXplus1KernelPdS_S_S_S_i(
	.param .u64 .ptr .align 1 _Z21calculateXplus1KernelPdS_S_S_S_i_param_0,
	.param .u64 .ptr .align 1 _Z21calculateXplus1KernelPdS_S_S_S_i_param_1,
	.param .u64 .ptr .align 1 _Z21calculateXplus1KernelPdS_S_S_S_i_param_2,
	.param .u64 .ptr .align 1 _Z21calculateXplus1KernelPdS_S_S_S_i_param_3,
	.param .u64 .ptr .align 1 _Z21calculateXplus1KernelPdS_S_S_S_i_param_4,
	.param .u32 _Z21calculateXplus1KernelPdS_S_S_S_i_param_5
)
{
	.reg .pred 	%p<2>;
	.reg .b32 	%r<7>;
	.reg .b64 	%rd<19>;
	.reg .b64 	%fd<14>;

	ld.param.u64 	%rd1, [_Z21calculateXplus1KernelPdS_S_S_S_i_param_0];
	ld.param.u64 	%rd2, [_Z21calculateXplus1KernelPdS_S_S_S_i_param_1];
	ld.param.u64 	%rd3, [_Z21calculateXplus1KernelPdS_S_S_S_i_param_2];
	ld.param.u64 	%rd4, [_Z21calculateXplus1KernelPdS_S_S_S_i_param_3];
	ld.param.u64 	%rd5, [_Z21calculateXplus1KernelPdS_S_S_S_i_param_4];
	ld.param.u32 	%r2, [_Z21calculateXplus1KernelPdS_S_S_S_i_param_5];
	mov.u32 	%r3, %ctaid.x;
	mov.u32 	%r4, %ntid.x;
	mov.u32 	%r5, %tid.x;
	mad.lo.s32 	%r1, %r3, %r4, %r5;
	setp.ge.s32 	%p1, %r1, %r2;
	@%p1 bra 	$L__BB3_2;
	cvta.to.global.u64 	%rd6, %rd1;
	cvta.to.global.u64 	%rd7, %rd4;
	cvta.to.global.u64 	%rd8, %rd5;
	cvta.to.global.u64 	%rd9, %rd2;
	cvta.to.global.u64 	%rd10, %rd3;
	add.s32 	%r6, %r2, %r1;
	mul.wide.s32 	%rd11, %r6, 8;
	add.s64 	%rd12, %rd6, %rd11;
	ld.global.f64 	%fd1, [%rd12];
	ld.global.f64 	%fd2, [%rd7];
	mul.wide.s32 	%rd13, %r1, 8;
	add.s64 	%rd14, %rd6, %rd13;
	ld.global.f64 	%fd3, [%rd14];
	sub.f64 	%fd4, %fd1, %fd3;
	fma.rn.f64 	%fd5, %fd2, %fd4, %fd1;
	ld.global.f64 	%fd6, [%rd8];
	add.s64 	%rd15, %rd9, %rd13;
	ld.global.f64 	%fd7, [%rd15];
	add.s64 	%rd16, %rd10, %rd13;
	ld.global.f64 	%fd8, [%rd16];
	sub.f64 	%fd9, %fd7, %fd8;
	mul.f64 	%fd10, %fd6, %fd9;
	sub.f64 	%fd11, %fd5, %fd10;
	mul.wide.s32 	%rd17, %r2, 8;
	add.s64 	%rd18, %rd12, %rd17;
	st.global.f64 	[%rd18], %fd11;
	ld.global.f64 	%fd12, [%rd12];
	st.global.f64 	[%rd14], %fd12;
	ld.global.f64 	%fd13, [%rd18];
	st.global.f64 	[%rd12], %fd13;
$L__BB3_2:
	ret;

}
	// .globl	_Z10normKernelPdS_i
.visible .entry _Z10normKernelPdS_i(
	.param .u64 .ptr .align 1 _Z10normKernelPdS_i_param_0,
	.param .u64 .ptr .align 1 _Z10normKernelPdS_i_param_1,
	.param .u32 _Z10normKernelPdS_i_param_2
)
{
	.reg .pred 	%p<15>;
	.reg .b32 	%r<25>;
	.reg .b64 	%rd<10>;
	.reg .b64 	%fd<21>;

	ld.param.u64 	%rd2, [_Z10normKernelPdS_i_param_0];
	ld.param.u64 	%rd3, [_Z10normKernelPdS_i_param_1];
	ld.param.u32 	%r5, [_Z10normKernelPdS_i_param_2];
	mov.u32 	%r6, %ctaid.x;
	mov.u32 	%r7, %ntid.x;
	mov.u32 	%r8, %tid.x;
	mad.lo.s32 	%r1, %r6, %r7, %r8;
	setp.ge.s32 	%p1, %r1, %r5;
	@%p1 bra 	$L__BB4_9;
	cvta.to.global.u64 	%rd4, %rd2;
	cvta.to.global.u64 	%rd5, %rd3;
	add.s32 	%r9, %r5, %r1;
	mul.wide.s32 	%rd6, %r9, 8;
	add.s64 	%rd7, %rd4, %rd6;
	ld.global.f64 	%fd9, [%rd7];
	mul.wide.s32 	%rd8, %r1, 8;
	add.s64 	%rd9, %rd4, %rd8;
	ld.global.f64 	%fd10, [%rd9];
	sub.f64 	%fd1, %fd9, %fd10;
	add.s64 	%rd1, %rd5, %rd8;
	{
	.reg .b32 %temp; 
	mov.b64 	{%temp, %r2}, %fd1;
	}
	mov.f64 	%fd11, 0d4000000000000000;
	{
	.reg .b32 %temp; 
	mov.b64 	{%temp, %r10}, %fd11;
	}
	and.b32  	%r4, %r10, 2146435072;
	setp.eq.s32 	%p2, %r4, 1062207488;
	abs.f64 	%fd2, %fd1;
	{ // callseq 0, 0
	.param .b64 param0;
	st.param.f64 	[param0], %fd2;
	.param .b64 retval0;
	call.uni (retval0), 
	__internal_accurate_pow, 
	(
	param0
	);
	ld.param.f64 	%fd12, [retval0];
	} // callseq 0
	setp.lt.s32 	%p3, %r2, 0;
	neg.f64 	%fd14, %fd12;
	selp.f64 	%fd15, %fd14, %fd12, %p2;
	selp.f64 	%fd20, %fd15, %fd12, %p3;
	setp.neu.f64 	%p4, %fd1, 0d0000000000000000;
	@%p4 bra 	$L__BB4_3;
	setp.eq.s32 	%p5, %r4, 1062207488;
	selp.b32 	%r11, %r2, 0, %p5;
	setp.lt.s32 	%p6, %r10, 0;
	or.b32  	%r12, %r11, 2146435072;
	selp.b32 	%r13, %r12, %r11, %p6;
	mov.b32 	%r14, 0;
	mov.b64 	%fd20, {%r14, %r13};
$L__BB4_3:
	add.f64 	%fd16, %fd1, 0d4000000000000000;
	{
	.reg .b32 %temp; 
	mov.b64 	{%temp, %r15}, %fd16;
	}
	and.b32  	%r16, %r15, 2146435072;
	setp.ne.s32 	%p7, %r16, 2146435072;
	@%p7 bra 	$L__BB4_8;
	setp.num.f64 	%p8, %fd1, %fd1;
	@%p8 bra 	$L__BB4_6;
	mov.f64 	%fd17, 0d4000000000000000;
	add.rn.f64 	%fd20, %fd1, %fd17;
	bra.uni 	$L__BB4_8;
$L__BB4_6:
	setp.neu.f64 	%p9, %fd2, 0d7FF0000000000000;
	@%p9 bra 	$L__BB4_8;
	setp.lt.s32 	%p10, %r2, 0;
	setp.eq.s32 	%p11, %r4, 1062207488;
	setp.lt.s32 	%p12, %r10, 0;
	selp.b32 	%r18, 0, 2146435072, %p12;
	and.b32  	%r19, %r10, 2147483647;
	setp.ne.s32 	%p13, %r19, 1071644672;
	or.b32  	%r20, %r18, -2147483648;
	selp.b32 	%r21, %r20, %r18, %p13;
	selp.b32 	%r22, %r21, %r18, %p11;
	selp.b32 	%r23, %r22, %r18, %p10;
	mov.b32 	%r24, 0;
	mov.b64 	%fd20, {%r24, %r23};
$L__BB4_8:
	setp.eq.f64 	%p14, %fd1, 0d3FF0000000000000;
	selp.f64 	%fd18, 0d3FF0000000000000, %fd20, %p14;
	st.global.f64 	[%rd1], %fd18;
$L__BB4_9:
	ret;

}
.func  (.param .b64 func_retval0) __internal_accurate_pow(
	.param .b64 __internal_accurate_pow_param_0
)
{
	.reg .pred 	%p<8>;
	.reg .b32 	%r<49>;
	.reg .b32 	%f<3>;
	.reg .b64 	%fd<109>;

	ld.param.f64 	%fd10, [__internal_accurate_pow_param_0];
	{
	.reg .b32 %temp; 
	mov.b64 	{%temp, %r46}, %fd10;
	}
	{
	.reg .b32 %temp; 
	mov.b64 	{%r45, %temp}, %fd10;
	}
	shr.u32 	%r47, %r46, 20;
	setp.gt.u32 	%p1, %r46, 1048575;
	@%p1 bra 	$L__BB5_2;
	mul.f64 	%fd11, %fd10, 0d4350000000000000;
	{
	.reg .b32 %temp; 
	mov.b64 	{%temp, %r46}, %fd11;
	}
	{
	.reg .b32 %temp; 
	mov.b64 	{%r45, %temp}, %fd11;
	}
	shr.u32 	%r16, %r46, 20;
	add.s32 	%r47, %r16, -54;
$L__BB5_2:
	add.s32 	%r48, %r47, -1023;
	and.b32  	%r17, %r46, -2146435073;
	or.b32  	%r18, %r17, 1072693248;
	mov.b64 	%fd107, {%r45, %r18};
	setp.lt.u32 	%p2, %r18, 1073127583;
	@%p2 bra 	$L__BB5_4;
	{
	.reg .b32 %temp; 
	mov.b64 	{%r19, %temp}, %fd107;
	}
	{
	.reg .b32 %temp; 
	mov.b64 	{%temp, %r20}, %fd107;
	}
	add.s32 	%r21, %r20, -1048576;
	mov.b64 	%fd107, {%r19, %r21};
	add.s32 	%r48, %r47, -1022;
$L__BB5_4:
	add.f64 	%fd12, %fd107, 0dBFF0000000000000;
	add.f64 	%fd13, %fd107, 0d3FF0000000000000;
	rcp.approx.ftz.f64 	%fd14, %fd13;
	neg.f64 	%fd15, %fd13;
	fma.rn.f64 	%fd16, %fd15, %fd14, 0d3FF0000000000000;
	fma.rn.f64 	%fd17, %fd16, %fd16, %fd16;
	fma.rn.f64 	%fd18, %fd17, %fd14, %fd14;
	mul.f64 	%fd19, %fd12, %fd18;
	fma.rn.f64 	%fd20, %fd12, %fd18, %fd19;
	mul.f64 	%fd21, %fd20, %fd20;
	fma.rn.f64 	%fd22, %fd21, 0d3EB0F5FF7D2CAFE2, 0d3ED0F5D241AD3B5A;
	fma.rn.f64 	%fd23, %fd22, %fd21, 0d3EF3B20A75488A3F;
	fma.rn.f64 	%fd24, %fd23, %fd21, 0d3F1745CDE4FAECD5;
	fma.rn.f64 	%fd25, %fd24, %fd21, 0d3F3C71C7258A578B;
	fma.rn.f64 	%fd26, %fd25, %fd21, 0d3F6249249242B910;
	fma.rn.f64 	%fd27, %fd26, %fd21, 0d3F89999999999DFB;
	sub.f64 	%fd28, %fd12, %fd20;
	add.f64 	%fd29, %fd28, %fd28;
	neg.f64 	%fd30, %fd20;
	fma.rn.f64 	%fd31, %fd30, %fd12, %fd29;
	mul.f64 	%fd32, %fd18, %fd31;
	fma.rn.f64 	%fd33, %fd21, %fd27, 0d3FB5555555555555;
	mov.f64 	%fd34, 0d3FB5555555555555;
	sub.f64 	%fd35, %fd34, %fd33;
	fma.rn.f64 	%fd36, %fd21, %fd27, %fd35;
	add.f64 	%fd37, %fd36, 0dBC46A4CB00B9E7B0;
	add.f64 	%fd38, %fd33, %fd37;
	sub.f64 	%fd39, %fd33, %fd38;
	add.f64 	%fd40, %fd37, %fd39;
	mul.rn.f64 	%fd41, %fd20, %fd20;
	neg.f64 	%fd42, %fd41;
	fma.rn.f64 	%fd43, %fd20, %fd20, %fd42;
	{
	.reg .b32 %temp; 
	mov.b64 	{%r22, %temp}, %fd32;
	}
	{
	.reg .b32 %temp; 
	mov.b64 	{%temp, %r23}, %fd32;
	}
	add.s32 	%r24, %r23, 1048576;
	mov.b64 	%fd44, {%r22, %r24};
	fma.rn.f64 	%fd45, %fd20, %fd44, %fd43;
	mul.rn.f64 	%fd46, %fd41, %fd20;
	neg.f64 	%fd47, %fd46;
	fma.rn.f64 	%fd48, %fd41, %fd20, %fd47;
	fma.rn.f64 	%fd49, %fd41, %fd32, %fd48;
	fma.rn.f64 	%fd50, %fd45, %fd20, %fd49;
	mul.rn.f64 	%fd51, %fd38, %fd46;
	neg.f64 	%fd52, %fd51;
	fma.rn.f64 	%fd53, %fd38, %fd46, %fd52;
	fma.rn.f64 	%fd54, %fd38, %fd50, %fd53;
	fma.rn.f64 	%fd55, %fd40, %fd46, %fd54;
	add.f64 	%fd56, %fd51, %fd55;
	sub.f64 	%fd57, %fd51, %fd56;
	add.f64 	%fd58, %fd55, %fd57;
	add.f64 	%fd59, %fd20, %fd56;
	sub.f64 	%fd60, %fd20, %fd59;
	add.f64 	%fd61, %fd56, %fd60;
	add.f64 	%fd62, %fd58, %fd61;
	add.f64 	%fd63, %fd32, %fd62;
	add.f64 	%fd64, %fd59, %fd63;
	sub.f64 	%fd65, %fd59, %fd64;
	add.f64 	%fd66, %fd63, %fd65;
	xor.b32  	%r25, %r48, -2147483648;
	mov.b32 	%r26, 1127219200;
	mov.b64 	%fd67, {%r25, %r26};
	mov.b32 	%r27, -2147483648;
	mov.b64 	%fd68, {%r27, %r26};
	sub.f64 	%fd69, %fd67, %fd68;
	fma.rn.f64 	%fd70, %fd69, 0d3FE62E42FEFA39EF, %fd64;
	fma.rn.f64 	%fd71, %fd69, 0dBFE62E42FEFA39EF, %fd70;
	sub.f64 	%fd72, %fd71, %fd64;
	sub.f64 	%fd73, %fd66, %fd72;
	fma.rn.f64 	%fd74, %fd69, 0d3C7ABC9E3B39803F, %fd73;
	add.f64 	%fd75, %fd70, %fd74;
	sub.f64 	%fd76, %fd70, %fd75;
	add.f64 	%fd77, %fd74, %fd76;
	mov.f64 	%fd78, 0d4000000000000000;
	{
	.reg .b32 %temp; 
	mov.b64 	{%temp, %r28}, %fd78;
	}
	{
	.reg .b32 %temp; 
	mov.b64 	{%r29, %temp}, %fd78;
	}
	shl.b32 	%r30, %r28, 1;
	setp.gt.u32 	%p3, %r30, -33554433;
	and.b32  	%r31, %r28, -15728641;
	selp.b32 	%r32, %r31, %r28, %p3;
	mov.b64 	%fd79, {%r29, %r32};
	mul.rn.f64 	%fd80, %fd75, %fd79;
	neg.f64 	%fd81, %fd80;
	fma.rn.f64 	%fd82, %fd75, %fd79, %fd81;
	fma.rn.f64 	%fd83, %fd77, %fd79, %fd82;
	add.f64 	%fd4, %fd80, %fd83;
	sub.f64 	%fd84, %fd80, %fd4;
	add.f64 	%fd5, %fd83, %fd84;
	fma.rn.f64 	%fd85, %fd4, 0d3FF71547652B82FE, 0d4338000000000000;
	{
	.reg .b32 %temp; 
	mov.b64 	{%r13, %temp}, %fd85;
	}
	mov.f64 	%fd86, 0dC338000000000000;
	add.rn.f64 	%fd87, %fd85, %fd86;
	fma.rn.f64 	%fd88, %fd87, 0dBFE62E42FEFA39EF, %fd4;
	fma.rn.f64 	%fd89, %fd87, 0dBC7ABC9E3B39803F, %fd88;
	fma.rn.f64 	%fd90, %fd89, 0d3E5ADE1569CE2BDF, 0d3E928AF3FCA213EA;
	fma.rn.f64 	%fd91, %fd90, %fd89, 0d3EC71DEE62401315;
	fma.rn.f64 	%fd92, %fd91, %fd89, 0d3EFA01997C89EB71;
	fma.rn.f64 	%fd93, %fd92, %fd89, 0d3F2A01A014761F65;
	fma.rn.f64 	%fd94, %fd93, %fd89, 0d3F56C16C1852B7AF;
	fma.rn.f64 	%fd95, %fd94, %fd89, 0d3F81111111122322;
	fma.rn.f64 	%fd96, %fd95, %fd89, 0d3FA55555555502A1;
	fma.rn.f64 	%fd97, %fd96, %fd89, 0d3FC5555555555511;
	fma.rn.f64 	%fd98, %fd97, %fd89, 0d3FE000000000000B;
	fma.rn.f64 	%fd99, %fd98, %fd89, 0d3FF0000000000000;
	fma.rn.f64 	%fd100, %fd99, %fd89, 0d3FF0000000000000;
	{
	.reg .b32 %temp; 
	mov.b64 	{%r14, %temp}, %fd100;
	}
	{
	.reg .b32 %temp; 
	mov.b64 	{%temp, %r15}, %fd100;
	}
	shl.b32 	%r33, %r13, 20;
	add.s32 	%r34, %r33, %r15;
	mov.b64 	%fd108, {%r14, %r34};
	{
	.reg .b32 %temp; 
	mov.b64 	{%temp, %r35}, %fd4;
	}
	mov.b32 	%f2, %r35;
	abs.f32 	%f1, %f2;
	setp.lt.f32 	%p4, %f1, 0f4086232B;
	@%p4 bra 	$L__BB5_7;
	setp.lt.f64 	%p5, %fd4, 0d0000000000000000;
	add.f64 	%fd101, %fd4, 0d7FF0000000000000;
	selp.f64 	%fd108, 0d0000000000000000, %fd101, %p5;
	setp.geu.f32 	%p6, %f1, 0f40874800;
	@%p6 bra 	$L__BB5_7;
	shr.u32 	%r36, %r13, 31;
	add.s32 	%r37, %r13, %r36;
	shr.s32 	%r38, %r37, 1;
	shl.b32 	%r39, %r38, 20;
	add.s32 	%r40, %r15, %r39;
	mov.b64 	%fd102, {%r14, %r40};
	sub.s32 	%r41, %r13, %r38;
	shl.b32 	%r42, %r41, 20;
	add.s32 	%r43, %r42, 1072693248;
	mov.b32 	%r44, 0;
	mov.b64 	%fd103, {%r44, %r43};
	mul.f64 	%fd108, %fd103, %fd102;
$L__BB5_7:
	abs.f64 	%fd104, %fd108;
	setp.eq.f64 	%p7, %fd104, 0d7FF0000000000000;
	fma.rn.f64 	%fd105, %fd108, %fd5, %fd108;
	selp.f64 	%fd106, %fd108, %fd105, %p7;
	st.param.f64 	[func_retval0], %fd106;
	ret;

}


// ===== COMPILED SASS (sm_100) =====

	.target	sm_100

	.elftype	@"ET_EXEC"


//--------------------- .note.nv.tkinfo           --------------------------
	.section	.note.nv.tkinfo,"",@"SHT_NOTE"
	.sectionflags	@"SHF_NOTE_NV_TKINFO"
	.tkinfo
        /*0018*/ 	.word	0x00000002
        /*0030*/ 	.string	""
        /*0030*/ 	.string	"ptxas"
        /*0030*/ 	.string	"Cuda compilation tools, release 13.0, V13.0.88"
        /*0030*/ 	.string	"Build cuda_13.0.r13.0/compiler.36424714_0"
        /*0030*/ 	.string	"-arch sm_100 -m 64 "



//--------------------- .note.nv.cuinfo           --------------------------
	.section	.note.nv.cuinfo,"",@"SHT_NOTE"
	.sectionflags	@"SHF_NOTE_NV_CUINFO"
        /*0018*/ 	.short	0x0002
        /*001a*/ 	.short	0x0064
        /*001c*/ 	.short	0x0082
	.zero		2


//--------------------- .nv.info                  --------------------------
	.section	.nv.info,"",@"SHT_CUDA_INFO"
	.align	4


	//----- nvinfo : EIATTR_REGCOUNT
	.align		4
        /*0000*/ 	.byte	0x04, 0x2f
        /*0002*/ 	.short	(.L_1 - .L_0)
	.align		4
.L_0:
        /*0004*/ 	.word	index@(_Z22multMatrixVectorKernelPdS_S_i)
        /*0008*/ 	.word	0x00000020


	//----- nvinfo : EIATTR_FRAME_SIZE
	.align		4
.L_1:
        /*000c*/ 	.byte	0x04, 0x11
        /*000e*/ 	.short	(.L_3 - .L_2)
	.align		4
.L_2:
        /*0010*/ 	.word	index@(_Z22multMatrixVectorKernelPdS_S_i)
        /*0014*/ 	.word	0x00000000


	//----- nvinfo : EIATTR_REGCOUNT
	.align		4
.L_3:
        /*0018*/ 	.byte	0x04, 0x2f
        /*001a*/ 	.short	(.L_5 - .L_4)
	.align		4
.L_4:
        /*001c*/ 	.word	index@(_Z24copyVectorToMatRowKernelPdS_ii)
        /*0020*/ 	.word	0x0000000a


	//----- nvinfo : EIATTR_FRAME_SIZE
	.align		4
.L_5:
        /*0024*/ 	.byte	0x04, 0x11
        /*0026*/ 	.short	(.L_7 - .L_6)
	.align		4
.L_6:
        /*0028*/ 	.word	index@(_Z24copyVectorToMatRowKernelPdS_ii)
        /*002c*/ 	.word	0x00000000


	//----- nvinfo : EIATTR_REGCOUNT
	.align		4
.L_7:
        /*0030*/ 	.byte	0x04, 0x2f
        /*0032*/ 	.short	(.L_9 - .L_8)
	.align		4
.L_8:
        /*0034*/ 	.word	index@(_Z24copyMatRowToVectorKernelPdS_ii)
        /*0038*/ 	.word	0x0000000a


	//----- nvinfo : EIATTR_FRAME_SIZE
	.align		4
.L_9:
        /*003c*/ 	.byte	0x04, 0x11
        /*003e*/ 	.short	(.L_11 - .L_10)
	.align		4
.L_10:
        /*0040*/ 	.word	index@(_Z24copyMatRowToVectorKernelPdS_ii)
        /*0044*/ 	.word	0x00000000


	//----- nvinfo : EIATTR_REGCOUNT
	.align		4
.L_11:
        /*0048*/ 	.byte	0x04, 0x2f
        /*004a*/ 	.short	(.L_13 - .L_12)
	.align		4
.L_12:
        /*004c*/ 	.word	index@(_Z21calculateXplus1KernelPdS_S_S_S_i)
        /*0050*/ 	.word	0x00000018


	//----- nvinfo : EIATTR_FRAME_SIZE
	.align		4
.L_13:
        /*0054*/ 	.byte	0x04, 0x11
        /*0056*/ 	.short	(.L_15 - .L_14)
	.align		4
.L_14:
        /*0058*/ 	.word	index@(_Z21calculateXplus1KernelPdS_S_S_S_i)
        /*005c*/ 	.word	0x00000000


	//----- nvinfo : EIATTR_REGCOUNT
	.align		4
.L_15:
        /*0060*/ 	.byte	0x04, 0x2f
        /*0062*/ 	.short	(.L_17 - .L_16)
	.align		4
.L_16:
        /*0064*/ 	.word	index@(_Z10normKernelPdS_i)
        /*0068*/ 	.word	0x0000001e


	//----- nvinfo : EIATTR_FRAME_SIZE
	.align		4
.L_17:
        /*006c*/ 	.byte	0x04, 0x11
        /*006e*/ 	.short	(.L_19 - .L_18)
	.align		4
.L_18:
        /*0070*/ 	.word	index@($_Z10normKernelPdS_i$__internal_accurate_pow)
        /*0074*/ 	.word	0x00000000


	//----- nvinfo : EIATTR_FRAME_SIZE
	.align		4
.L_19:
        /*0078*/ 	.byte	0x04, 0x11
        /*007a*/ 	.short	(.L_21 - .L_20)
	.align		4
.L_20:
        /*007c*/ 	.word	index@(_Z10normKernelPdS_i)
        /*0080*/ 	.word	0x00000000


	//----- nvinfo : EIATTR_MIN_STACK_SIZE
	.align		4
.L_21:
        /*0084*/ 	.byte	0x04, 0x12
        /*0086*/ 	.short	(.L_23 - .L_22)
	.align		4
.L_22:
        /*0088*/ 	.word	index@(_Z10normKernelPdS_i)
        /*008c*/ 	.word	0x00000000


	//----- nvinfo : EIATTR_MIN_STACK_SIZE
	.align		4
.L_23:
        /*0090*/ 	.byte	0x04, 0x12
        /*0092*/ 	.short	(.L_25 - .L_24)
	.align		4
.L_24:
        /*0094*/ 	.word	index@(_Z21calculateXplus1KernelPdS_S_S_S_i)
        /*0098*/ 	.word	0x00000000


	//----- nvinfo : EIATTR_MIN_STACK_SIZE
	.align		4
.L_25:
        /*009c*/ 	.byte	0x04, 0x12
        /*009e*/ 	.short	(.L_27 - .L_26)
	.align		4
.L_26:
        /*00a0*/ 	.word	index@(_Z24copyMatRowToVectorKernelPdS_ii)
        /*00a4*/ 	.word	0x00000000


	//----- nvinfo : EIATTR_MIN_STACK_SIZE
	.align		4
.L_27:
        /*00a8*/ 	.byte	0x04, 0x12
        /*00aa*/ 	.short	(.L_29 - .L_28)
	.align		4
.L_28:
        /*00ac*/ 	.word	index@(_Z24copyVectorToMatRowKernelPdS_ii)
        /*00b0*/ 	.word	0x00000000


	//----- nvinfo : EIATTR_MIN_STACK_SIZE
	.align		4
.L_29:
        /*00b4*/ 	.byte	0x04, 0x12
        /*00b6*/ 	.short	(.L_31 - .L_30)
	.align		4
.L_30:
        /*00b8*/ 	.word	index@(_Z22multMatrixVectorKernelPdS_S_i)
        /*00bc*/ 	.word	0x00000000
.L_31:


//--------------------- .nv.compat                --------------------------
	.section	.nv.compat,"",@"SHT_CUDA_COMPAT_INFO"
	.align	4
        /*0000*/ 	.byte	0x02, 0x09, 0x00, 0x00, 0x02, 0x02, 0x01, 0x00, 0x02, 0x05, 0x05, 0x00, 0x03, 0x07, 0x01, 0x01
        /*0010*/ 	.byte	0x02, 0x03, 0x00, 0x00, 0x02, 0x06, 0x01, 0x00, 0x04, 0x0b, 0x08, 0x00, 0x01, 0x00, 0x00, 0x00
        /*0020*/ 	.byte	0x00, 0x00, 0x00, 0x00


//--------------------- .nv.info._Z10normKernelPdS_i --------------------------
	.section	.nv.info._Z10normKernelPdS_i,"",@"SHT_CUDA_INFO"
	.sectionflags	@""
	.align	4


	//----- nvinfo : EIATTR_CUDA_API_VERSION
	.align		4
        /*0000*/ 	.byte	0x04, 0x37
        /*0002*/ 	.short	(.L_33 - .L_32)
.L_32:
        /*0004*/ 	.word	0x00000082


	//----- nvinfo : EIATTR_KPARAM_INFO
	.align		4
.L_33:
        /*0008*/ 	.byte	0x04, 0x17
        /*000a*/ 	.short	(.L_35 - .L_34)
.L_34:
        /*000c*/ 	.word	0x00000000
        /*0010*/ 	.short	0x0002
        /*0012*/ 	.short	0x0010
        /*0014*/ 	.byte	0x00, 0xf0, 0x11, 0x00


	//----- nvinfo : EIATTR_KPARAM_INFO
	.align		4
.L_35:
        /*0018*/ 	.byte	0x04, 0x17
        /*001a*/ 	.short	(.L_37 - .L_36)
.L_36:
        /*001c*/ 	.word	0x00000000
        /*0020*/ 	.short	0x0001
        /*0022*/ 	.short	0x0008
        /*0024*/ 	.byte	0x00, 0xf5, 0x21, 0x00


	//----- nvinfo : EIATTR_KPARAM_INFO
	.align		4
.L_37:
        /*0028*/ 	.byte	0x04, 0x17
        /*002a*/ 	.short	(.L_39 - .L_38)
.L_38:
        /*002c*/ 	.word	0x00000000
        /*0030*/ 	.short	0x0000
        /*0032*/ 	.short	0x0000
        /*0034*/ 	.byte	0x00, 0xf5, 0x21, 0x00


	//----- nvinfo : EIATTR_SPARSE_MMA_MASK
	.align		4
.L_39:
        /*0038*/ 	.byte	0x03, 0x50
        /*003a*/ 	.short	0x0000


	//----- nvinfo : EIATTR_MAXREG_COUNT
	.align		4
        /*003c*/ 	.byte	0x03, 0x1b
        /*003e*/ 	.short	0x00ff


	//----- nvinfo : EIATTR_MERCURY_ISA_VERSION
	.align		4
        /*0040*/ 	.byte	0x03, 0x5f
        /*0042*/ 	.short	0x0101


	//----- nvinfo : EIATTR_VRC_CTA_INIT_COUNT
	.align		4
        /*0044*/ 	.byte	0x02, 0x4a
	.zero		1
	.zero		1


	//----- nvinfo : EIATTR_EXIT_INSTR_OFFSETS
	.align		4
        /*0048*/ 	.byte	0x04, 0x1c
        /*004a*/ 	.short	(.L_41 - .L_40)


	//   ....[0]....
.L_40:
        /*004c*/ 	.word	0x00000070


	//   ....[1]....
        /*0050*/ 	.word	0x000002a0


	//----- nvinfo : EIATTR_CRS_STACK_SIZE
	.align		4
.L_41:
        /*0054*/ 	.byte	0x04, 0x1e
        /*0056*/ 	.short	(.L_43 - .L_42)
.L_42:
        /*0058*/ 	.word	0x00000000


	//----- nvinfo : EIATTR_CBANK_PARAM_SIZE
	.align		4
.L_43:
        /*005c*/ 	.byte	0x03, 0x19
        /*005e*/ 	.short	0x0014


	//----- nvinfo : EIATTR_PARAM_CBANK
	.align		4
        /*0060*/ 	.byte	0x04, 0x0a
        /*0062*/ 	.short	(.L_45 - .L_44)
	.align		4
.L_44:
        /*0064*/ 	.word	index@(.nv.constant0._Z10normKernelPdS_i)
        /*0068*/ 	.short	0x0380
        /*006a*/ 	.short	0x0014


	//----- nvinfo : EIATTR_SW_WAR
	.align		4
.L_45:
        /*006c*/ 	.byte	0x04, 0x36
        /*006e*/ 	.short	(.L_47 - .L_46)
.L_46:
        /*0070*/ 	.word	0x00000008
.L_47:


//--------------------- .nv.info._Z21calculateXplus1KernelPdS_S_S_S_i --------------------------
	.section	.nv.info._Z21calculateXplus1KernelPdS_S_S_S_i,"",@"SHT_CUDA_INFO"
	.sectionflags	@""
	.align	4


	//----- nvinfo : EIATTR_CUDA_API_VERSION
	.align		4
        /*0000*/ 	.byte	0x04, 0x37
        /*0002*/ 	.short	(.L_49 - .L_48)
.L_48:
        /*0004*/ 	.word	0x00000082


	//----- nvinfo : EIATTR_KPARAM_INFO
	.align		4
.L_49:
        /*0008*/ 	.byte	0x04, 0x17
        /*000a*/ 	.short	(.L_51 - .L_50)
.L_50:
        /*000c*/ 	.word	0x00000000
        /*0010*/ 	.short	0x0005
        /*0012*/ 	.short	0x0028
        /*0014*/ 	.byte	0x00, 0xf0, 0x11, 0x00


	//----- nvinfo : EIATTR_KPARAM_INFO
	.align		4
.L_51:
        /*0018*/ 	.byte	0x04, 0x17
        /*001a*/ 	.short	(.L_53 - .L_52)
.L_52:
        /*001c*/ 	.word	0x00000000
        /*0020*/ 	.short	0x0004
        /*0022*/ 	.short	0x0020
        /*0024*/ 	.byte	0x00, 0xf5, 0x21, 0x00


	//----- nvinfo : EIATTR_KPARAM_INFO
	.align		4
.L_53:
        /*0028*/ 	.byte	0x04, 0x17
        /*002a*/ 	.short	(.L_55 - .L_54)
.L_54:
        /*002c*/ 	.word	0x00000000
        /*0030*/ 	.short	0x0003
        /*0032*/ 	.short	0x0018
        /*0034*/ 	.byte	0x00, 0xf5, 0x21, 0x00


	//----- nvinfo : EIATTR_KPARAM_INFO
	.align		4
.L_55:
        /*0038*/ 	.byte	0x04, 0x17
        /*003a*/ 	.short	(.L_57 - .L_56)
.L_56:
        /*003c*/ 	.word	0x00000000
        /*0040*/ 	.short	0x0002
        /*0042*/ 	.short	0x0010
        /*0044*/ 	.byte	0x00, 0xf5, 0x21, 0x00


	//----- nvinfo : EIATTR_KPARAM_INFO
	.align		4
.L_57:
        /*0048*/ 	.byte	0x04, 0x17
        /*004a*/ 	.short	(.L_59 - .L_58)
.L_58:
        /*004c*/ 	.word	0x00000000
        /*0050*/ 	.short	0x0001
        /*0052*/ 	.short	0x0008
        /*0054*/ 	.byte	0x00, 0xf5, 0x21, 0x00


	//----- nvinfo : EIATTR_KPARAM_INFO
	.align		4
.L_59:
        /*0058*/ 	.byte	0x04, 0x17
        /*005a*/ 	.short	(.L_61 - .L_60)
.L_60:
        /*005c*/ 	.word	0x00000000
        /*0060*/ 	.short	0x0000
        /*0062*/ 	.short	0x0000
        /*0064*/ 	.byte	0x00, 0xf5, 0x21, 0x00


	//----- nvinfo : EIATTR_SPARSE_MMA_MASK
	.align		4
.L_61:
        /*0068*/ 	.byte	0x03, 0x50
        /*006a*/ 	.short	0x0000


	//----- nvinfo : EIATTR_MAXREG_COUNT
	.align		4
        /*006c*/ 	.byte	0x03, 0x1b
        /*006e*/ 	.short	0x00ff


	//----- nvinfo : EIATTR_MERCURY_ISA_VERSION
	.align		4
        /*0070*/ 	.byte	0x03, 0x5f
        /*0072*/ 	.short	0x0101


	//----- nvinfo : EIATTR_VRC_CTA_INIT_COUNT
	.align		4
        /*0074*/ 	.byte	0x02, 0x4a
	.zero		1
	.zero		1


	//----- nvinfo : EIATTR_EXIT_INSTR_OFFSETS
	.align		4
        /*0078*/ 	.byte	0x04, 0x1c
        /*007a*/ 	.short	(.L_63 - .L_62)


	//   ....[0]....
.L_62:
        /*007c*/ 	.word	0x00000070


	//   ....[1]....
        /*0080*/ 	.word	0x00000230


	//----- nvinfo : EIATTR_CBANK_PARAM_SIZE
	.align		4
.L_63:
        /*0084*/ 	.byte	0x03, 0x19
        /*0086*/ 	.short	0x002c


	//----- nvinfo : EIATTR_PARAM_CBANK
	.align		4
        /*0088*/ 	.byte	0x04, 0x0a
        /*008a*/ 	.short	(.L_65 - .L_64)
	.align		4
.L_64:
        /*008c*/ 	.word	index@(.nv.constant0._Z21calculateXplus1KernelPdS_S_S_S_i)
        /*0090*/ 	.short	0x0380
        /*0092*/ 	.short	0x002c


	//----- nvinfo : EIATTR_SW_WAR
	.align		4
.L_65:
        /*0094*/ 	.byte	0x04, 0x36
        /*0096*/ 	.short	(.L_67 - .L_66)
.L_66:
        /*0098*/ 	.word	0x00000008
.L_67:


//--------------------- .nv.info._Z24copyMatRowToVectorKernelPdS_ii --------------------------
	.section	.nv.info._Z24copyMatRowToVectorKernelPdS_ii,"",@"SHT_CUDA_INFO"
	.sectionflags	@""
	.align	4


	//----- nvinfo : EIATTR_CUDA_API_VERSION
	.align		4
        /*0000*/ 	.byte	0x04, 0x37
        /*0002*/ 	.short	(.L_69 - .L_68)
.L_68:
        /*0004*/ 	.word	0x00000082


	//----- nvinfo : EIATTR_KPARAM_INFO
	.align		4
.L_69:
        /*0008*/ 	.byte	0x04, 0x17
        /*000a*/ 	.short	(.L_71 - .L_70)
.L_70:
        /*000c*/ 	.word	0x00000000
        /*0010*/ 	.short	0x0003
        /*0012*/ 	.short	0x0014
        /*0014*/ 	.byte	0x00, 0xf0, 0x11, 0x00


	//----- nvinfo : EIATTR_KPARAM_INFO
	.align		4
.L_71:
        /*0018*/ 	.byte	0x04, 0x17
        /*001a*/ 	.short	(.L_73 - .L_72)
.L_72:
        /*001c*/ 	.word	0x00000000
        /*0020*/ 	.short	0x0002
        /*0022*/ 	.short	0x0010
        /*0024*/ 	.byte	0x00, 0xf0, 0x11, 0x00


	//----- nvinfo : EIATTR_KPARAM_INFO
	.align		4
.L_73:
        /*0028*/ 	.byte	0x04, 0x17
        /*002a*/ 	.short	(.L_75 - .L_74)
.L_74:
        /*002c*/ 	.word	0x00000000
        /*0030*/ 	.short	0x0001
        /*0032*/ 	.short	0x0008
        /*0034*/ 	.byte	0x00, 0xf5, 0x21, 0x00


	//----- nvinfo : EIATTR_KPARAM_INFO
	.align		4
.L_75:
        /*0038*/ 	.byte	0x04, 0x17
        /*003a*/ 	.short	(.L_77 - .L_76)
.L_76:
        /*003c*/ 	.word	0x00000000
        /*0040*/ 	.short	0x0000
        /*0042*/ 	.short	0x0000
        /*0044*/ 	.byte	0x00, 0xf5, 0x21, 0x00


	//----- nvinfo : EIATTR_SPARSE_MMA_MASK
	.align		4
.L_77:
        /*0048*/ 	.byte	0x03, 0x50
        /*004a*/ 	.short	0x0000


	//----- nvinfo : EIATTR_MAXREG_COUNT
	.align		4
        /*004c*/ 	.byte	0x03, 0x1b
        /*004e*/ 	.short	0x00ff


	//----- nvinfo : EIATTR_MERCURY_ISA_VERSION
	.align		4
        /*0050*/ 	.byte	0x03, 0x5f
        /*0052*/ 	.short	0x0101


	//----- nvinfo : EIATTR_VRC_CTA_INIT_COUNT
	.align		4
        /*0054*/ 	.byte	0x02, 0x4a
	.zero		1
	.zero		1


	//----- nvinfo : EIATTR_EXIT_INSTR_OFFSETS
	.align		4
        /*0058*/ 	.byte	0x04, 0x1c
        /*005a*/ 	.short	(.L_79 - .L_78)


	//   ....[0]....
.L_78:
        /*005c*/ 	.word	0x00000070


	//   ....[1]....
        /*0060*/ 	.word	0x00000110


	//----- nvinfo : EIATTR_CBANK_PARAM_SIZE
	.align		4
.L_79:
        /*0064*/ 	.byte	0x03, 0x19
        /*0066*/ 	.short	0x0018


	//----- nvinfo : EIATTR_PARAM_CBANK
	.align		4
        /*0068*/ 	.byte	0x04, 0x0a
        /*006a*/ 	.short	(.L_81 - .L_80)
	.align		4
.L_80:
        /*006c*/ 	.word	index@(.nv.constant0._Z24copyMatRowToVectorKernelPdS_ii)
        /*0070*/ 	.short	0x0380
        /*0072*/ 	.short	0x0018


	//----- nvinfo : EIATTR_SW_WAR
	.align		4
.L_81:
        /*0074*/ 	.byte	0x04, 0x36
        /*0076*/ 	.short	(.L_83 - .L_82)
.L_82:
        /*0078*/ 	.word	0x00000008
.L_83:


//--------------------- .nv.info._Z24copyVectorToMatRowKernelPdS_ii --------------------------
	.section	.nv.info._Z24copyVectorToMatRowKernelPdS_ii,"",@"SHT_CUDA_INFO"
	.sectionflags	@""
	.align	4


	//----- nvinfo : EIATTR_CUDA_API_VERSION
	.align		4
        /*0000*/ 	.byte	0x04, 0x37
        /*0002*/ 	.short	(.L_85 - .L_84)
.L_84:
        /*0004*/ 	.word	0x00000082


	//----- nvinfo : EIATTR_KPARAM_INFO
	.align		4
.L_85:
        /*0008*/ 	.byte	0x04, 0x17
        /*000a*/ 	.short	(.L_87 - .L_86)
.L_86:
        /*000c*/ 	.word	0x00000000
        /*0010*/ 	.short	0x0003
        /*0012*/ 	.short	0x0014
        /*0014*/ 	.byte	0x00, 0xf0, 0x11, 0x00


	//----- nvinfo : EIATTR_KPARAM_INFO
	.align		4
.L_87:
        /*0018*/ 	.byte	0x04, 0x17
        /*001a*/ 	.short	(.L_89 - .L_88)
.L_88:
        /*001c*/ 	.word	0x00000000
        /*0020*/ 	.short	0x0002
        /*0022*/ 	.short	0x0010
        /*0024*/ 	.byte	0x00, 0xf0, 0x11, 0x00


	//----- nvinfo : EIATTR_KPARAM_INFO
	.align		4
.L_89:
        /*0028*/ 	.byte	0x04, 0x17
        /*002a*/ 	.short	(.L_91 - .L_90)
.L_90:
        /*002c*/ 	.word	0x00000000
        /*0030*/ 	.short	0x0001
        /*0032*/ 	.short	0x0008
        /*0034*/ 	.byte	0x00, 0xf5, 0x21, 0x00


	//----- nvinfo : EIATTR_KPARAM_INFO
	.align		4
.L_91:
        /*0038*/ 	.byte	0x04, 0x17
        /*003a*/ 	.short	(.L_93 - .L_92)
.L_92:
        /*003c*/ 	.word	0x00000000
        /*0040*/ 	.short	0x0000
        /*0042*/ 	.short	0x0000
        /*0044*/ 	.byte	0x00, 0xf5, 0x21, 0x00


	//----- nvinfo : EIATTR_SPARSE_MMA_MASK
	.align		4
.L_93:
        /*0048*/ 	.byte	0x03, 0x50
        /*004a*/ 	.short	0x0000


	//----- nvinfo : EIATTR_MAXREG_COUNT
	.align		4
        /*004c*/ 	.byte	0x03, 0x1b
        /*004e*/ 	.short	0x00ff


	//----- nvinfo : EIATTR_MERCURY_ISA_VERSION
	.align		4
        /*0050*/ 	.byte	0x03, 0x5f
        /*0052*/ 	.short	0x0101


	//----- nvinfo : EIATTR_VRC_CTA_INIT_COUNT
	.align		4
        /*0054*/ 	.byte	0x02, 0x4a
	.zero		1
	.zero		1


	//----- nvinfo : EIATTR_EXIT_INSTR_OFFSETS
	.align		4
        /*0058*/ 	.byte	0x04, 0x1c
        /*005a*/ 	.short	(.L_95 - .L_94)


	//   ....[0]....
.L_94:
        /*005c*/ 	.word	0x00000070


	//   ....[1]....
        /*0060*/ 	.word	0x00000110


	//----- nvinfo : EIATTR_CBANK_PARAM_SIZE
	.align		4
.L_95:
        /*0064*/ 	.byte	0x03, 0x19
        /*0066*/ 	.short	0x0018


	//----- nvinfo : EIATTR_PARAM_CBANK
	.align		4
        /*0068*/ 	.byte	0x04, 0x0a
        /*006a*/ 	.short	(.L_97 - .L_96)
	.align		4
.L_96:
        /*006c*/ 	.word	index@(.nv.constant0._Z24copyVectorToMatRowKernelPdS_ii)
        /*0070*/ 	.short	0x0380
        /*0072*/ 	.short	0x0018


	//----- nvinfo : EIATTR_SW_WAR
	.align		4
.L_97:
        /*0074*/ 	.byte	0x04, 0x36
        /*0076*/ 	.short	(.L_99 - .L_98)
.L_98:
        /*0078*/ 	.word	0x00000008
.L_99:


//--------------------- .nv.info._Z22multMatrixVectorKernelPdS_S_i --------------------------
	.section	.nv.info._Z22multMatrixVectorKernelPdS_S_i,"",@"SHT_CUDA_INFO"
	.sectionflags	@""
	.align	4


	//----- nvinfo : EIATTR_CUDA_API_VERSION
	.align		4
        /*0000*/ 	.byte	0x04, 0x37
        /*0002*/ 	.short	(.L_101 - .L_100)
.L_100:
        /*0004*/ 	.word	0x00000082


	//----- nvinfo : EIATTR_KPARAM_INFO
	.align		4
.L_101:
        /*0008*/ 	.byte	0x04, 0x17
        /*000a*/ 	.short	(.L_103 - .L_102)
.L_102:
        /*000c*/ 	.word	0x00000000
        /*0010*/ 	.short	0x0003
        /*0012*/ 	.short	0x0018
        /*0014*/ 	.byte	0x00, 0xf0, 0x11, 0x00


	//----- nvinfo : EIATTR_KPARAM_INFO
	.align		4
.L_103:
        /*0018*/ 	.byte	0x04, 0x17
        /*001a*/ 	.short	(.L_105 - .L_104)
.L_104:
        /*001c*/ 	.word	0x00000000
        /*0020*/ 	.short	0x0002
        /*0022*/ 	.short	0x0010
        /*0024*/ 	.byte	0x00, 0xf5, 0x21, 0x00


	//----- nvinfo : EIATTR_KPARAM_INFO
	.align		4
.L_105:
        /*0028*/ 	.byte	0x04, 0x17
        /*002a*/ 	.short	(.L_107 - .L_106)
.L_106:
        /*002c*/ 	.word	0x00000000
        /*0030*/ 	.short	0x0001
        /*0032*/ 	.short	0x0008
        /*0034*/ 	.byte	0x00, 0xf5, 0x21, 0x00


	//----- nvinfo : EIATTR_KPARAM_INFO
	.align		4
.L_107:
        /*0038*/ 	.byte	0x04, 0x17
        /*003a*/ 	.short	(.L_109 - .L_108)
.L_108:
        /*003c*/ 	.word	0x00000000
        /*0040*/ 	.short	0x0000
        /*0042*/ 	.short	0x0000
        /*0044*/ 	.byte	0x00, 0xf5, 0x21, 0x00


	//----- nvinfo : EIATTR_SPARSE_MMA_MASK
	.align		4
.L_109:
        /*0048*/ 	.byte	0x03, 0x50
        /*004a*/ 	.short	0x0000


	//----- nvinfo : EIATTR_MAXREG_COUNT
	.align		4
        /*004c*/ 	.byte	0x03, 0x1b
        /*004e*/ 	.short	0x00ff


	//----- nvinfo : EIATTR_MERCURY_ISA_VERSION
	.align		4
        /*0050*/ 	.byte	0x03, 0x5f
        /*0052*/ 	.short	0x0101


	//----- nvinfo : EIATTR_VRC_CTA_INIT_COUNT
	.align		4
        /*0054*/ 	.byte	0x02, 0x4a
	.zero		1
	.zero		1


	//----- nvinfo : EIATTR_EXIT_INSTR_OFFSETS
	.align		4
        /*0058*/ 	.byte	0x04, 0x1c
        /*005a*/ 	.short	(.L_111 - .L_110)


	//   ....[0]....
.L_110:
        /*005c*/ 	.word	0x00000070


	//   ....[1]....
        /*0060*/ 	.word	0x00000ab0


	//----- nvinfo : EIATTR_CBANK_PARAM_SIZE
	.align		4
.L_111:
        /*0064*/ 	.byte	0x03, 0x19
        /*0066*/ 	.short	0x001c


	//----- nvinfo : EIATTR_PARAM_CBANK
	.align		4
        /*0068*/ 	.byte	0x04, 0x0a
        /*006a*/ 	.short	(.L_113 - .L_112)
	.align		4
.L_112:
        /*006c*/ 	.word	index@(.nv.constant0._Z22multMatrixVectorKernelPdS_S_i)
        /*0070*/ 	.short	0x0380
        /*0072*/ 	.short	0x001c


	//----- nvinfo : EIATTR_SW_WAR
	.align		4
.L_113:
        /*0074*/ 	.byte	0x04, 0x36
        /*0076*/ 	.short	(.L_115 - .L_114)
.L_114:
        /*0078*/ 	.word	0x00000008
.L_115:


//--------------------- .nv.callgraph             --------------------------
	.section	.nv.callgraph,"",@"SHT_CUDA_CALLGRAPH"
	.align	4
	.sectionentsize	8
	.align		4
        /*0000*/ 	.word	0x00000000
	.align		4
        /*0004*/ 	.word	0xffffffff
	.align		4
        /*0008*/ 	.word	0x00000000
	.align		4
        /*000c*/ 	.word	0xfffffffe
	.align		4
        /*0010*/ 	.word	0x00000000
	.align		4
        /*0014*/ 	.word	0xfffffffd
	.align		4
        /*0018*/ 	.word	0x00000000
	.align		4
        /*001c*/ 	.word	0xfffffffc


//--------------------- .text._Z10normKernelPdS_i --------------------------
	.section	.text._Z10normKernelPdS_i,"ax",@progbits
	.align	128
        .global         _Z10normKernelPdS_i
        .type           _Z10normKernelPdS_i,@function
        .size           _Z10normKernelPdS_i,(.L_x_15 - _Z10normKernelPdS_i)
        .other          _Z10normKernelPdS_i,@"STO_CUDA_ENTRY STV_DEFAULT"
_Z10normKernelPdS_i:
.text._Z10normKernelPdS_i:
[----:B------:R-:W-:Y:S01]  /*0000*/  LDC R1, c[0x0][0x37c] ;  /* 0x0000df00ff017b82 */ /* 0x000fe20000000800 */
[----:B------:R-:W0:Y:S07]  /*0010*/  S2R R0, SR_TID.X ;  /* 0x0000000000007919 */ /* 0x000e2e0000002100 */
[----:B------:R-:W0:Y:S01]  /*0020*/  S2UR UR4, SR_CTAID.X ;  /* 0x00000000000479c3 */ /* 0x000e220000002500 */
[----:B------:R-:W1:Y:S07]  /*0030*/  LDCU UR6, c[0x0][0x390] ;  /* 0x00007200ff0677ac */ /* 0x000e6e0008000800 */
[----:B------:R-:W0:Y:S02]  /*0040*/  LDC R11, c[0x0][0x360] ;  /* 0x0000d800ff0b7b82 */ /* 0x000e240000000800 */
[----:B0-----:R-:W-:-:S05]  /*0050*/  IMAD R11, R11, UR4, R0 ;  /* 0x000000040b0b7c24 */ /* 0x001fca000f8e0200 */
[----:B-1----:R-:W-:-:S13]  /*0060*/  ISETP.GE.AND P0, PT, R11, UR6, PT ;  /* 0x000000060b007c0c */ /* 0x002fda000bf06270 */
[----:B------:R-:W-:Y:S05]  /*0070*/  @P0 EXIT ;  /* 0x000000000000094d */ /* 0x000fea0003800000 */
[----:B------:R-:W0:Y:S01]  /*0080*/  LDC.64 R8, c[0x0][0x380] ;  /* 0x0000e000ff087b82 */ /* 0x000e220000000a00 */
[----:B------:R-:W1:Y:S01]  /*0090*/  LDCU.64 UR4, c[0x0][0x358] ;  /* 0x00006b00ff0477ac */ /* 0x000e620008000a00 */
[----:B------:R-:W-:-:S06]  /*00a0*/  VIADD R7, R11, UR6 ;  /* 0x000000060b077c36 */ /* 0x000fcc0008000000 */
[----:B------:R-:W2:Y:S01]  /*00b0*/  LDC.64 R4, c[0x0][0x388] ;  /* 0x0000e200ff047b82 */ /* 0x000ea20000000a00 */
[----:B0-----:R-:W-:-:S04]  /*00c0*/  IMAD.WIDE R6, R7, 0x8, R8 ;  /* 0x0000000807067825 */ /* 0x001fc800078e0208 */
[C---:B------:R-:W-:Y:S01]  /*00d0*/  IMAD.WIDE R8, R11.reuse, 0x8, R8 ;  /* 0x000000080b087825 */ /* 0x040fe200078e0208 */
[----:B-1----:R-:W3:Y:S05]  /*00e0*/  LDG.E.64 R2, desc[UR4][R6.64] ;  /* 0x0000000406027981 */ /* 0x002eea000c1e1b00 */
[----:B------:R-:W3:Y:S01]  /*00f0*/  LDG.E.64 R8, desc[UR4][R8.64] ;  /* 0x0000000408087981 */ /* 0x000ee2000c1e1b00 */
[----:B------:R-:W-:Y:S01]  /*0100*/  BSSY.RECONVERGENT B0, `(.L_x_0) ;  /* 0x0000005000007945 */ /* 0x000fe20003800200 */
[----:B--2---:R-:W-:Y:S01]  /*0110*/  IMAD.WIDE R4, R11, 0x8, R4 ;  /* 0x000000080b047825 */ /* 0x004fe200078e0204 */
[----:B------:R-:W-:Y:S01]  /*0120*/  MOV R0, 0x150 ;  /* 0x0000015000007802 */ /* 0x000fe20000000f00 */
[----:B---3--:R-:W-:-:S11]  /*0130*/  DADD R2, R2, -R8 ;  /* 0x0000000002027229 */ /* 0x008fd60000000808 */
[----:B------:R-:W-:Y:S05]  /*0140*/  CALL.REL.NOINC `($_Z10normKernelPdS_i$__internal_accurate_pow) ;  /* 0x0000000000587944 */ /* 0x000fea0003c00000 */
[----:B------:R-:W-:Y:S05]  /*0150*/  BSYNC.RECONVERGENT B0 ;  /* 0x0000000000007941 */ /* 0x000fea0003800200 */
.L_x_0:
[C---:B------:R-:W-:Y:S01]  /*0160*/  DADD R6, R2.reuse, 2 ;  /* 0x4000000002067429 */ /* 0x040fe20000000000 */
[----:B------:R-:W-:Y:S01]  /*0170*/  BSSY.RECONVERGENT B0, `(.L_x_1) ;  /* 0x000000f000007945 */ /* 0x000fe20003800200 */
[C---:B------:R-:W-:Y:S02]  /*0180*/  DSETP.NEU.AND P1, PT, R2.reuse, RZ, PT ;  /* 0x000000ff0200722a */ /* 0x040fe40003f2d000 */
[----:B------:R-:W-:-:S06]  /*0190*/  DSETP.NEU.AND P0, PT, R2, 1, PT ;  /* 0x3ff000000200742a */ /* 0x000fcc0003f0d000 */
[----:B------:R-:W-:Y:S01]  /*01a0*/  LOP3.LUT R6, R7, 0x7ff00000, RZ, 0xc0, !PT ;  /* 0x7ff0000007067812 */ /* 0x000fe200078ec0ff */
[----:B------:R-:W-:-:S03]  /*01b0*/  IMAD.MOV.U32 R7, RZ, RZ, R9 ;  /* 0x000000ffff077224 */ /* 0x000fc600078e0009 */
[----:B------:R-:W-:Y:S01]  /*01c0*/  ISETP.NE.AND P2, PT, R6, 0x7ff00000, PT ;  /* 0x7ff000000600780c */ /* 0x000fe20003f45270 */
[----:B------:R-:W-:Y:S01]  /*01d0*/  IMAD.MOV.U32 R6, RZ, RZ, R8 ;  /* 0x000000ffff067224 */ /* 0x000fe200078e0008 */
[----:B------:R-:W-:-:S11]  /*01e0*/  @!P1 CS2R R6, SRZ ;  /* 0x0000000000069805 */ /* 0x000fd6000001ff00 */
[----:B------:R-:W-:Y:S05]  /*01f0*/  @P2 BRA `(.L_x_2) ;  /* 0x0000000000182947 */ /* 0x000fea0003800000 */
[----:B------:R-:W-:-:S14]  /*0200*/  DSETP.NAN.AND P1, PT, R2, R2, PT ;  /* 0x000000020200722a */ /* 0x000fdc0003f28000 */
[----:B------:R-:W-:Y:S01]  /*0210*/  @P1 DADD R6, R2, 2 ;  /* 0x4000000002061429 */ /* 0x000fe20000000000 */
[----:B------:R-:W-:Y:S10]  /*0220*/  @P1 BRA `(.L_x_2) ;  /* 0x00000000000c1947 */ /* 0x000ff40003800000 */
[----:B------:R-:W-:-:S14]  /*0230*/  DSETP.NEU.AND P1, PT, |R2|, +INF , PT ;  /* 0x7ff000000200742a */ /* 0x000fdc0003f2d200 */
[----:B------:R-:W-:Y:S01]  /*0240*/  @!P1 IMAD.MOV.U32 R6, RZ, RZ, 0x0 ;  /* 0x00000000ff069424 */ /* 0x000fe200078e00ff */
[----:B------:R-:W-:-:S07]  /*0250*/  @!P1 MOV R7, 0x7ff00000 ;  /* 0x7ff0000000079802 */ /* 0x000fce0000000f00 */
.L_x_2:
[----:B------:R-:W-:Y:S05]  /*0260*/  BSYNC.RECONVERGENT B0 ;  /* 0x0000000000007941 */ /* 0x000fea0003800200 */
.L_x_1:
[----:B------:R-:W-:Y:S02]  /*0270*/  FSEL R2, R6, RZ, P0 ;  /* 0x000000ff06027208 */ /* 0x000fe40000000000 */
[----:B------:R-:W-:-:S05]  /*0280*/  FSEL R3, R7, 1.875, P0 ;  /* 0x3ff0000007037808 */ /* 0x000fca0000000000 */
[----:B------:R-:W-:Y:S01]  /*0290*/  STG.E.64 desc[UR4][R4.64], R2 ;  /* 0x0000000204007986 */ /* 0x000fe2000c101b04 */
[----:B------:R-:W-:Y:S05]  /*02a0*/  EXIT ;  /* 0x000000000000794d */ /* 0x000fea0003800000 */
        .type           $_Z10normKernelPdS_i$__internal_accurate_pow,@function
        .size           $_Z10normKernelPdS_i$__internal_accurate_pow,(.L_x_15 - $_Z10normKernelPdS_i$__internal_accurate_pow)
$_Z10normKernelPdS_i$__internal_accurate_pow:
[----:B------:R-:W-:Y:S01]  /*02b0*/  DADD R6, -RZ, |R2| ;  /* 0x00000000ff067229 */ /* 0x000fe20000000502 */
[----:B------:R-:W-:Y:S01]  /*02c0*/  IMAD.MOV.U32 R14, RZ, RZ, RZ ;  /* 0x000000ffff0e7224 */ /* 0x000fe200078e00ff */
[----:B------:R-:W-:Y:S01]  /*02d0*/  MOV R18, 0x41ad3b5a ;  /* 0x41ad3b5a00127802 */ /* 0x000fe20000000f00 */
[----:B------:R-:W-:Y:S01]  /*02e0*/  IMAD.MOV.U32 R19, RZ, RZ, 0x3ed0f5d2 ;  /* 0x3ed0f5d2ff137424 */ /* 0x000fe200078e00ff */
[----:B------:R-:W-:Y:S01]  /*02f0*/  UMOV UR6, 0x7d2cafe2 ;  /* 0x7d2cafe200067882 */ /* 0x000fe20000000000 */
[----:B------:R-:W-:Y:S01]  /*0300*/  UMOV UR7, 0x3eb0f5ff ;  /* 0x3eb0f5ff00077882 */ /* 0x000fe20000000000 */
[----:B------:R-:W-:Y:S01]  /*0310*/  UMOV UR8, 0x3b39803f ;  /* 0x3b39803f00087882 */ /* 0x000fe20000000000 */
[----:B------:R-:W-:-:S03]  /*0320*/  UMOV UR9, 0x3c7abc9e ;  /* 0x3c7abc9e00097882 */ /* 0x000fc60000000000 */
[----:B------:R-:W-:Y:S01]  /*0330*/  ISETP.GT.U32.AND P0, PT, R7, 0xfffff, PT ;  /* 0x000fffff0700780c */ /* 0x000fe20003f04070 */
[----:B------:R-:W-:-:S12]  /*0340*/  IMAD.MOV.U32 R8, RZ, RZ, R7 ;  /* 0x000000ffff087224 */ /* 0x000fd800078e0007 */
[----:B------:R-:W-:-:S10]  /*0350*/  @!P0 DMUL R22, R6, 1.80143985094819840000e+16 ;  /* 0x4350000006168828 */ /* 0x000fd40000000000 */
[----:B------:R-:W-:Y:S02]  /*0360*/  @!P0 IMAD.MOV.U32 R8, RZ, RZ, R23 ;  /* 0x000000ffff088224 */ /* 0x000fe400078e0017 */
[----:B------:R-:W-:-:S03]  /*0370*/  @!P0 IMAD.MOV.U32 R6, RZ, RZ, R22 ;  /* 0x000000ffff068224 */ /* 0x000fc600078e0016 */
[----:B------:R-:W-:Y:S02]  /*0380*/  LOP3.LUT R8, R8, 0x800fffff, RZ, 0xc0, !PT ;  /* 0x800fffff08087812 */ /* 0x000fe400078ec0ff */
[----:B------:R-:W-:Y:S02]  /*0390*/  MOV R12, R6 ;  /* 0x00000006000c7202 */ /* 0x000fe40000000f00 */
[----:B------:R-:W-:Y:S02]  /*03a0*/  LOP3.LUT R13, R8, 0x3ff00000, RZ, 0xfc, !PT ;  /* 0x3ff00000080d7812 */ /* 0x000fe400078efcff */
[----:B------:R-:W-:Y:S02]  /*03b0*/  SHF.R.U32.HI R6, RZ, 0x14, R7 ;  /* 0x00000014ff067819 */ /* 0x000fe40000011607 */
[----:B------:R-:W-:Y:S02]  /*03c0*/  ISETP.GE.U32.AND P1, PT, R13, 0x3ff6a09f, PT ;  /* 0x3ff6a09f0d00780c */ /* 0x000fe40003f26070 */
[----:B------:R-:W-:-:S04]  /*03d0*/  @!P0 LEA.HI R6, R23, 0xffffffca, RZ, 0xc ;  /* 0xffffffca17068811 */ /* 0x000fc800078f60ff */
[----:B------:R-:W-:-:S07]  /*03e0*/  IADD3 R7, PT, PT, R6, -0x3ff, RZ ;  /* 0xfffffc0106077810 */ /* 0x000fce0007ffe0ff */
[----:B------:R-:W-:Y:S02]  /*03f0*/  @P1 VIADD R9, R13, 0xfff00000 ;  /* 0xfff000000d091836 */ /* 0x000fe40000000000 */
[----:B------:R-:W-:Y:S02]  /*0400*/  @P1 VIADD R7, R6, 0xfffffc02 ;  /* 0xfffffc0206071836 */ /* 0x000fe40000000000 */
[----:B------:R-:W-:-:S03]  /*0410*/  @P1 IMAD.MOV.U32 R13, RZ, RZ, R9 ;  /* 0x000000ffff0d1224 */ /* 0x000fc600078e0009 */
[----:B------:R-:W-:Y:S01]  /*0420*/  LOP3.LUT R6, R7, 0x80000000, RZ, 0x3c, !PT ;  /* 0x8000000007067812 */ /* 0x000fe200078e3cff */
[----:B------:R-:W-:Y:S02]  /*0430*/  IMAD.MOV.U32 R7, RZ, RZ, 0x43300000 ;  /* 0x43300000ff077424 */ /* 0x000fe400078e00ff */
[C---:B------:R-:W-:Y:S02]  /*0440*/  DADD R10, R12.reuse, 1 ;  /* 0x3ff000000c0a7429 */ /* 0x040fe40000000000 */
[----:B------:R-:W-:-:S04]  /*0450*/  DADD R12, R12, -1 ;  /* 0xbff000000c0c7429 */ /* 0x000fc80000000000 */
[----:B------:R-:W0:Y:S02]  /*0460*/  MUFU.RCP64H R15, R11 ;  /* 0x0000000b000f7308 */ /* 0x000e240000001800 */
[----:B0-----:R-:W-:-:S08]  /*0470*/  DFMA R8, -R10, R14, 1 ;  /* 0x3ff000000a08742b */ /* 0x001fd0000000010e */
[----:B------:R-:W-:-:S08]  /*0480*/  DFMA R8, R8, R8, R8 ;  /* 0x000000080808722b */ /* 0x000fd00000000008 */
[----:B------:R-:W-:-:S08]  /*0490*/  DFMA R14, R14, R8, R14 ;  /* 0x000000080e0e722b */ /* 0x000fd0000000000e */
[----:B------:R-:W-:-:S08]  /*04a0*/  DMUL R8, R12, R14 ;  /* 0x0000000e0c087228 */ /* 0x000fd00000000000 */
[----:B------:R-:W-:-:S08]  /*04b0*/  DFMA R8, R12, R14, R8 ;  /* 0x0000000e0c08722b */ /* 0x000fd00000000008 */
[----:B------:R-:W-:Y:S02]  /*04c0*/  DMUL R16, R8, R8 ;  /* 0x0000000808107228 */ /* 0x000fe40000000000 */
[----:B------:R-:W-:-:S06]  /*04d0*/  DADD R20, R12, -R8 ;  /* 0x000000000c147229 */ /* 0x000fcc0000000808 */
[----:B------:R-:W-:Y:S01]  /*04e0*/  DFMA R10, R16, UR6, R18 ;  /* 0x00000006100a7c2b */ /* 0x000fe20008000012 */
[----:B------:R-:W-:Y:S01]  /*04f0*/  UMOV UR6, 0x75488a3f ;  /* 0x75488a3f00067882 */ /* 0x000fe20000000000 */
[----:B------:R-:W-:Y:S01]  /*0500*/  UMOV UR7, 0x3ef3b20a ;  /* 0x3ef3b20a00077882 */ /* 0x000fe20000000000 */
[----:B------:R-:W-:-:S05]  /*0510*/  DADD R20, R20, R20 ;  /* 0x0000000014147229 */ /* 0x000fca0000000014 */
[----:B------:R-:W-:Y:S01]  /*0520*/  DFMA R10, R16, R10, UR6 ;  /* 0x00000006100a7e2b */ /* 0x000fe2000800000a */
[----:B------:R-:W-:Y:S01]  /*0530*/  UMOV UR6, 0xe4faecd5 ;  /* 0xe4faecd500067882 */ /* 0x000fe20000000000 */
[----:B------:R-:W-:Y:S01]  /*0540*/  UMOV UR7, 0x3f1745cd ;  /* 0x3f1745cd00077882 */ /* 0x000fe20000000000 */
[-C--:B------:R-:W-:Y:S02]  /*0550*/  DFMA R20, R12, -R8.reuse, R20 ;  /* 0x800000080c14722b */ /* 0x080fe40000000014 */
[----:B------:R-:W-:-:S03]  /*0560*/  DMUL R12, R8, R8 ;  /* 0x00000008080c7228 */ /* 0x000fc60000000000 */
[----:B------:R-:W-:Y:S01]  /*0570*/  DFMA R10, R16, R10, UR6 ;  /* 0x00000006100a7e2b */ /* 0x000fe2000800000a */
[----:B------:R-:W-:Y:S01]  /*0580*/  UMOV UR6, 0x258a578b ;  /* 0x258a578b00067882 */ /* 0x000fe20000000000 */
[----:B------:R-:W-:Y:S01]  /*0590*/  UMOV UR7, 0x3f3c71c7 ;  /* 0x3f3c71c700077882 */ /* 0x000fe20000000000 */
[----:B------:R-:W-:-:S05]  /*05a0*/  DMUL R14, R14, R20 ;  /* 0x000000140e0e7228 */ /* 0x000fca0000000000 */
[----:B------:R-:W-:Y:S01]  /*05b0*/  DFMA R10, R16, R10, UR6 ;  /* 0x00000006100a7e2b */ /* 0x000fe2000800000a */
[----:B------:R-:W-:Y:S01]  /*05c0*/  UMOV UR6, 0x9242b910 ;  /* 0x9242b91000067882 */ /* 0x000fe20000000000 */
[----:B------:R-:W-:-:S06]  /*05d0*/  UMOV UR7, 0x3f624924 ;  /* 0x3f62492400077882 */ /* 0x000fcc0000000000 */
[----:B------:R-:W-:Y:S01]  /*05e0*/  DFMA R10, R16, R10, UR6 ;  /* 0x00000006100a7e2b */ /* 0x000fe2000800000a */
[----:B------:R-:W-:Y:S01]  /*05f0*/  UMOV UR6, 0x99999dfb ;  /* 0x99999dfb00067882 */ /* 0x000fe20000000000 */
[----:B------:R-:W-:-:S06]  /*0600*/  UMOV UR7, 0x3f899999 ;  /* 0x3f89999900077882 */ /* 0x000fcc0000000000 */
[----:B------:R-:W-:Y:S01]  /*0610*/  DFMA R18, R16, R10, UR6 ;  /* 0x0000000610127e2b */ /* 0x000fe2000800000a */
[----:B------:R-:W-:Y:S01]  /*0620*/  UMOV UR6, 0x55555555 ;  /* 0x5555555500067882 */ /* 0x000fe20000000000 */
[----:B------:R-:W-:-:S06]  /*0630*/  UMOV UR7, 0x3fb55555 ;  /* 0x3fb5555500077882 */ /* 0x000fcc0000000000 */
[----:B------:R-:W-:-:S08]  /*0640*/  DFMA R10, R16, R18, UR6 ;  /* 0x00000006100a7e2b */ /* 0x000fd00008000012 */
[----:B------:R-:W-:Y:S01]  /*0650*/  DADD R24, -R10, UR6 ;  /* 0x000000060a187e29 */ /* 0x000fe20008000100 */
[----:B------:R-:W-:Y:S01]  /*0660*/  UMOV UR6, 0xb9e7b0 ;  /* 0x00b9e7b000067882 */ /* 0x000fe20000000000 */
[----:B------:R-:W-:-:S06]  /*0670*/  UMOV UR7, 0x3c46a4cb ;  /* 0x3c46a4cb00077882 */ /* 0x000fcc0000000000 */
[----:B------:R-:W-:Y:S02]  /*0680*/  DFMA R20, R16, R18, R24 ;  /* 0x000000121014722b */ /* 0x000fe40000000018 */
[C---:B------:R-:W-:Y:S01]  /*0690*/  DMUL R16, R8.reuse, R12 ;  /* 0x0000000c08107228 */ /* 0x040fe20000000000 */
[----:B------:R-:W-:Y:S01]  /*06a0*/  VIADD R19, R15, 0x100000 ;  /* 0x001000000f137836 */ /* 0x000fe20000000000 */
[----:B------:R-:W-:Y:S01]  /*06b0*/  DFMA R24, R8, R8, -R12 ;  /* 0x000000080818722b */ /* 0x000fe2000000080c */
[----:B------:R-:W-:-:S03]  /*06c0*/  IMAD.MOV.U32 R18, RZ, RZ, R14 ;  /* 0x000000ffff127224 */ /* 0x000fc600078e000e */
[----:B------:R-:W-:Y:S01]  /*06d0*/  DADD R20, R20, -UR6 ;  /* 0x8000000614147e29 */ /* 0x000fe20008000000 */
[----:B------:R-:W-:Y:S01]  /*06e0*/  UMOV UR6, 0x80000000 ;  /* 0x8000000000067882 */ /* 0x000fe20000000000 */
[C---:B------:R-:W-:Y:S01]  /*06f0*/  DFMA R26, R8.reuse, R12, -R16 ;  /* 0x0000000c081a722b */ /* 0x040fe20000000810 */
[----:B------:R-:W-:Y:S01]  /*0700*/  UMOV UR7, 0x43300000 ;  /* 0x4330000000077882 */ /* 0x000fe20000000000 */
[----:B------:R-:W-:-:S04]  /*0710*/  DFMA R24, R8, R18, R24 ;  /* 0x000000120818722b */ /* 0x000fc80000000018 */
[----:B------:R-:W-:Y:S02]  /*0720*/  DADD R18, R10, R20 ;  /* 0x000000000a127229 */ /* 0x000fe40000000014 */
[----:B------:R-:W-:-:S06]  /*0730*/  DFMA R26, R14, R12, R26 ;  /* 0x0000000c0e1a722b */ /* 0x000fcc000000001a */
[----:B------:R-:W-:Y:S02]  /*0740*/  DMUL R12, R18, R16 ;  /* 0x00000010120c7228 */ /* 0x000fe40000000000 */
[----:B------:R-:W-:Y:S02]  /*0750*/  DFMA R24, R8, R24, R26 ;  /* 0x000000180818722b */ /* 0x000fe4000000001a */
[----:B------:R-:W-:-:S04]  /*0760*/  DADD R26, R10, -R18 ;  /* 0x000000000a1a7229 */ /* 0x000fc80000000812 */
[----:B------:R-:W-:-:S04]  /*0770*/  DFMA R10, R18, R16, -R12 ;  /* 0x00000010120a722b */ /* 0x000fc8000000080c */
[----:B------:R-:W-:-:S04]  /*0780*/  DADD R26, R20, R26 ;  /* 0x00000000141a7229 */ /* 0x000fc8000000001a */
[----:B------:R-:W-:-:S08]  /*0790*/  DFMA R10, R18, R24, R10 ;  /* 0x00000018120a722b */ /* 0x000fd0000000000a */
[----:B------:R-:W-:-:S08]  /*07a0*/  DFMA R26, R26, R16, R10 ;  /* 0x000000101a1a722b */ /* 0x000fd0000000000a */
[----:B------:R-:W-:-:S08]  /*07b0*/  DADD R16, R12, R26 ;  /* 0x000000000c107229 */ /* 0x000fd0000000001a */
[--C-:B------:R-:W-:Y:S02]  /*07c0*/  DADD R10, R8, R16.reuse ;  /* 0x00000000080a7229 */ /* 0x100fe40000000010 */
[----:B------:R-:W-:-:S06]  /*07d0*/  DADD R12, R12, -R16 ;  /* 0x000000000c0c7229 */ /* 0x000fcc0000000810 */
[----:B------:R-:W-:Y:S02]  /*07e0*/  DADD R8, R8, -R10 ;  /* 0x0000000008087229 */ /* 0x000fe4000000080a */
[----:B------:R-:W-:-:S06]  /*07f0*/  DADD R12, R26, R12 ;  /* 0x000000001a0c7229 */ /* 0x000fcc000000000c */
[----:B------:R-:W-:-:S08]  /*0800*/  DADD R8, R16, R8 ;  /* 0x0000000010087229 */ /* 0x000fd00000000008 */
[----:B------:R-:W-:-:S08]  /*0810*/  DADD R8, R12, R8 ;  /* 0x000000000c087229 */ /* 0x000fd00000000008 */
[----:B------:R-:W-:Y:S02]  /*0820*/  DADD R8, R14, R8 ;  /* 0x000000000e087229 */ /* 0x000fe40000000008 */
[----:B------:R-:W-:Y:S01]  /*0830*/  DADD R14, R6, -UR6 ;  /* 0x80000006060e7e29 */ /* 0x000fe20008000000 */
[----:B------:R-:W-:Y:S01]  /*0840*/  UMOV UR6, 0xfefa39ef ;  /* 0xfefa39ef00067882 */ /* 0x000fe20000000000 */
[----:B------:R-:W-:-:S04]  /*0850*/  UMOV UR7, 0x3fe62e42 ;  /* 0x3fe62e4200077882 */ /* 0x000fc80000000000 */
[----:B------:R-:W-:-:S08]  /*0860*/  DADD R12, R10, R8 ;  /* 0x000000000a0c7229 */ /* 0x000fd00000000008 */
[--C-:B------:R-:W-:Y:S02]  /*0870*/  DFMA R6, R14, UR6, R12.reuse ;  /* 0x000000060e067c2b */ /* 0x100fe4000800000c */
[----:B------:R-:W-:-:S06]  /*0880*/  DADD R10, R10, -R12 ;  /* 0x000000000a0a7229 */ /* 0x000fcc000000080c */
[----:B------:R-:W-:Y:S02]  /*0890*/  DFMA R16, R14, -UR6, R6 ;  /* 0x800000060e107c2b */ /* 0x000fe40008000006 */
[----:B------:R-:W-:-:S06]  /*08a0*/  DADD R10, R8, R10 ;  /* 0x00000000080a7229 */ /* 0x000fcc000000000a */
[----:B------:R-:W-:-:S08]  /*08b0*/  DADD R16, -R12, R16 ;  /* 0x000000000c107229 */ /* 0x000fd00000000110 */
[----:B------:R-:W-:-:S08]  /*08c0*/  DADD R10, R10, -R16 ;  /* 0x000000000a0a7229 */ /* 0x000fd00000000810 */
[----:B------:R-:W-:-:S08]  /*08d0*/  DFMA R10, R14, UR8, R10 ;  /* 0x000000080e0a7c2b */ /* 0x000fd0000800000a */
[----:B------:R-:W-:-:S08]  /*08e0*/  DADD R8, R6, R10 ;  /* 0x0000000006087229 */ /* 0x000fd0000000000a */
[----:B------:R-:W-:Y:S02]  /*08f0*/  DADD R12, R6, -R8 ;  /* 0x00000000060c7229 */ /* 0x000fe40000000808 */
[----:B------:R-:W-:-:S06]  /*0900*/  DMUL R6, R8, 2 ;  /* 0x4000000008067828 */ /* 0x000fcc0000000000 */
[----:B------:R-:W-:Y:S02]  /*0910*/  DADD R12, R10, R12 ;  /* 0x000000000a0c7229 */ /* 0x000fe4000000000c */
[----:B------:R-:W-:Y:S01]  /*0920*/  DFMA R8, R8, 2, -R6 ;  /* 0x400000000808782b */ /* 0x000fe20000000806 */
[----:B------:R-:W-:Y:S01]  /*0930*/  IMAD.MOV.U32 R10, RZ, RZ, 0x652b82fe ;  /* 0x652b82feff0a7424 */ /* 0x000fe200078e00ff */
[----:B------:R-:W-:-:S06]  /*0940*/  MOV R11, 0x3ff71547 ;  /* 0x3ff71547000b7802 */ /* 0x000fcc0000000f00 */
[----:B------:R-:W-:-:S08]  /*0950*/  DFMA R12, R12, 2, R8 ;  /* 0x400000000c0c782b */ /* 0x000fd00000000008 */
[----:B------:R-:W-:-:S08]  /*0960*/  DADD R8, R6, R12 ;  /* 0x0000000006087229 */ /* 0x000fd0000000000c */
[----:B------:R-:W-:Y:S02]  /*0970*/  DFMA R10, R8, R10, 6.75539944105574400000e+15 ;  /* 0x43380000080a742b */ /* 0x000fe4000000000a */
[----:B------:R-:W-:Y:S01]  /*0980*/  FSETP.GEU.AND P0, PT, |R9|, 4.1917929649353027344, PT ;  /* 0x4086232b0900780b */ /* 0x000fe20003f0e200 */
[----:B------:R-:W-:-:S05]  /*0990*/  DADD R6, R6, -R8 ;  /* 0x0000000006067229 */ /* 0x000fca0000000808 */
[----:B------:R-:W-:-:S03]  /*09a0*/  DADD R14, R10, -6.75539944105574400000e+15 ;  /* 0xc33800000a0e7429 */ /* 0x000fc60000000000 */
[----:B------:R-:W-:-:S05]  /*09b0*/  DADD R12, R12, R6 ;  /* 0x000000000c0c7229 */ /* 0x000fca0000000006 */
[----:B------:R-:W-:Y:S01]  /*09c0*/  DFMA R16, R14, -UR6, R8 ;  /* 0x800000060e107c2b */ /* 0x000fe20008000008 */
[----:B------:R-:W-:Y:S01]  /*09d0*/  UMOV UR6, 0x3b39803f ;  /* 0x3b39803f00067882 */ /* 0x000fe20000000000 */
[----:B------:R-:W-:-:S06]  /*09e0*/  UMOV UR7, 0x3c7abc9e ;  /* 0x3c7abc9e00077882 */ /* 0x000fcc0000000000 */
[----:B------:R-:W-:Y:S01]  /*09f0*/  DFMA R14, R14, -UR6, R16 ;  /* 0x800000060e0e7c2b */ /* 0x000fe20008000010 */
[----:B------:R-:W-:Y:S01]  /*0a00*/  UMOV UR6, 0x69ce2bdf ;  /* 0x69ce2bdf00067882 */ /* 0x000fe20000000000 */
[----:B------:R-:W-:Y:S01]  /*0a10*/  IMAD.MOV.U32 R16, RZ, RZ, -0x35dec16 ;  /* 0xfca213eaff107424 */ /* 0x000fe200078e00ff */
[----:B------:R-:W-:Y:S01]  /*0a20*/  UMOV UR7, 0x3e5ade15 ;  /* 0x3e5ade1500077882 */ /* 0x000fe20000000000 */
[----:B------:R-:W-:-:S06]  /*0a30*/  IMAD.MOV.U32 R17, RZ, RZ, 0x3e928af3 ;  /* 0x3e928af3ff117424 */ /* 0x000fcc00078e00ff */
[----:B------:R-:W-:Y:S01]  /*0a40*/  DFMA R16, R14, UR6, R16 ;  /* 0x000000060e107c2b */ /* 0x000fe20008000010 */
        /* <DEDUP_REMOVED lines=24> */
[----:B------:R-:W-:-:S08]  /*0bd0*/  DFMA R16, R14, R16, 1 ;  /* 0x3ff000000e10742b */ /* 0x000fd00000000010 */
[----:B------:R-:W-:-:S10]  /*0be0*/  DFMA R14, R14, R16, 1 ;  /* 0x3ff000000e0e742b */ /* 0x000fd40000000010 */
[----:B------:R-:W-:Y:S01]  /*0bf0*/  IMAD R7, R10, 0x100000, R15 ;  /* 0x001000000a077824 */ /* 0x000fe200078e020f */
[----:B------:R-:W-:Y:S01]  /*0c00*/  MOV R6, R14 ;  /* 0x0000000e00067202 */ /* 0x000fe20000000f00 */
[----:B------:R-:W-:Y:S06]  /*0c10*/  @!P0 BRA `(.L_x_3) ;  /* 0x0000000000308947 */ /* 0x000fec0003800000 */
[----:B------:R-:W-:Y:S01]  /*0c20*/  FSETP.GEU.AND P1, PT, |R9|, 4.2275390625, PT ;  /* 0x408748000900780b */ /* 0x000fe20003f2e200 */
[C---:B------:R-:W-:Y:S02]  /*0c30*/  DADD R16, R8.reuse, +INF ;  /* 0x7ff0000008107429 */ /* 0x040fe40000000000 */
[----:B------:R-:W-:-:S08]  /*0c40*/  DSETP.GEU.AND P0, PT, R8, RZ, PT ;  /* 0x000000ff0800722a */ /* 0x000fd00003f0e000 */
[----:B------:R-:W-:Y:S02]  /*0c50*/  FSEL R7, R17, RZ, P0 ;  /* 0x000000ff11077208 */ /* 0x000fe40000000000 */
[----:B------:R-:W-:-:S04]  /*0c60*/  @!P1 LEA.HI R6, R10, R10, RZ, 0x1 ;  /* 0x0000000a0a069211 */ /* 0x000fc800078f08ff */
[----:B------:R-:W-:Y:S02]  /*0c70*/  @!P1 SHF.R.S32.HI R9, RZ, 0x1, R6 ;  /* 0x00000001ff099819 */ /* 0x000fe40000011406 */
[----:B------:R-:W-:-:S03]  /*0c80*/  FSEL R6, R16, RZ, P0 ;  /* 0x000000ff10067208 */ /* 0x000fc60000000000 */
[----:B------:R-:W-:Y:S02]  /*0c90*/  @!P1 IMAD.IADD R8, R10, 0x1, -R9 ;  /* 0x000000010a089824 */ /* 0x000fe400078e0a09 */
[----:B------:R-:W-:-:S03]  /*0ca0*/  @!P1 IMAD R15, R9, 0x100000, R15 ;  /* 0x00100000090f9824 */ /* 0x000fc600078e020f */
[----:B------:R-:W-:Y:S01]  /*0cb0*/  @!P1 LEA R9, R8, 0x3ff00000, 0x14 ;  /* 0x3ff0000008099811 */ /* 0x000fe200078ea0ff */
[----:B------:R-:W-:-:S06]  /*0cc0*/  @!P1 IMAD.MOV.U32 R8, RZ, RZ, RZ ;  /* 0x000000ffff089224 */ /* 0x000fcc00078e00ff */
[----:B------:R-:W-:-:S11]  /*0cd0*/  @!P1 DMUL R6, R14, R8 ;  /* 0x000000080e069228 */ /* 0x000fd60000000000 */
.L_x_3:
[----:B------:R-:W-:Y:S02]  /*0ce0*/  DFMA R8, R12, R6, R6 ;  /* 0x000000060c08722b */ /* 0x000fe40000000006 */
[----:B------:R-:W-:-:S08]  /*0cf0*/  DSETP.NEU.AND P0, PT, |R6|, +INF , PT ;  /* 0x7ff000000600742a */ /* 0x000fd00003f0d200 */
[----:B------:R-:W-:Y:S02]  /*0d00*/  FSEL R8, R6, R8, !P0 ;  /* 0x0000000806087208 */ /* 0x000fe40004000000 */
[----:B------:R-:W-:Y:S01]  /*0d10*/  FSEL R9, R7, R9, !P0 ;  /* 0x0000000907097208 */ /* 0x000fe20004000000 */
[----:B------:R-:W-:Y:S01]  /*0d20*/  IMAD.MOV.U32 R7, RZ, RZ, 0x0 ;  /* 0x00000000ff077424 */ /* 0x000fe200078e00ff */
[----:B------:R-:W-:-:S04]  /*0d30*/  MOV R6, R0 ;  /* 0x0000000000067202 */ /* 0x000fc80000000f00 */
[----:B------:R-:W-:Y:S05]  /*0d40*/  RET.REL.NODEC R6 `(_Z10normKernelPdS_i) ;  /* 0xfffffff006ac7950 */ /* 0x000fea0003c3ffff */
.L_x_4:
[----:B------:R-:W-:-:S00]  /*0d50*/  BRA `(.L_x_4) ;  /* 0xfffffffc00fc7947 */ /* 0x000fc0000383ffff */
[----:B------:R-:W-:-:S00]  /*0d60*/  NOP ;  /* 0x0000000000007918 */ /* 0x000fc00000000000 */
        /* <DEDUP_REMOVED lines=9> */
.L_x_15:


//--------------------- .text._Z21calculateXplus1KernelPdS_S_S_S_i --------------------------
	.section	.text._Z21calculateXplus1KernelPdS_S_S_S_i,"ax",@progbits
	.align	128
        .global         _Z21calculateXplus1KernelPdS_S_S_S_i
        .type           _Z21calculateXplus1KernelPdS_S_S_S_i,@function
        .size           _Z21calculateXplus1KernelPdS_S_S_S_i,(.L_x_17 - _Z21calculateXplus1KernelPdS_S_S_S_i)
        .other          _Z21calculateXplus1KernelPdS_S_S_S_i,@"STO_CUDA_ENTRY STV_DEFAULT"
_Z21calculateXplus1KernelPdS_S_S_S_i:
.text._Z21calculateXplus1KernelPdS_S_S_S_i:
[----:B------:R-:W-:Y:S01]  /*0000*/  LDC R1, c[0x0][0x37c] ;  /* 0x0000df00ff017b82 */ /* 0x000fe20000000800 */
[----:B------:R-:W0:Y:S07]  /*0010*/  S2R R0, SR_TID.X ;  /* 0x0000000000007919 */ /* 0x000e2e0000002100 */
[----:B------:R-:W0:Y:S08]  /*0020*/  S2UR UR4, SR_CTAID.X ;  /* 0x00000000000479c3 */ /* 0x000e300000002500 */
[----:B------:R-:W0:Y:S08]  /*0030*/  LDC R21, c[0x0][0x360] ;  /* 0x0000d800ff157b82 */ /* 0x000e300000000800 */
[----:B------:R-:W1:Y:S01]  /*0040*/  LDC R7, c[0x0][0x3a8] ;  /* 0x0000ea00ff077b82 */ /* 0x000e620000000800 */
[----:B0-----:R-:W-:-:S05]  /*0050*/  IMAD R21, R21, UR4, R0 ;  /* 0x0000000415157c24 */ /* 0x001fca000f8e0200 */
[----:B-1----:R-:W-:-:S13]  /*0060*/  ISETP.GE.AND P0, PT, R21, R7, PT ;  /* 0x000000071500720c */ /* 0x002fda0003f06270 */
[----:B------:R-:W-:Y:S05]  /*0070*/  @P0 EXIT ;  /* 0x000000000000094d */ /* 0x000fea0003800000 */
[----:B------:R-:W0:Y:S01]  /*0080*/  LDC.64 R4, c[0x0][0x380] ;  /* 0x0000e000ff047b82 */ /* 0x000e220000000a00 */
[----:B------:R-:W1:Y:S01]  /*0090*/  LDCU.64 UR4, c[0x0][0x358] ;  /* 0x00006b00ff0477ac */ /* 0x000e620008000a00 */
[----:B------:R-:W-:-:S06]  /*00a0*/  IADD3 R3, PT, PT, R21, R7, RZ ;  /* 0x0000000715037210 */ /* 0x000fcc0007ffe0ff */
[----:B------:R-:W2:Y:S08]  /*00b0*/  LDC.64 R16, c[0x0][0x388] ;  /* 0x0000e200ff107b82 */ /* 0x000eb00000000a00 */
[----:B------:R-:W3:Y:S08]  /*00c0*/  LDC.64 R18, c[0x0][0x390] ;  /* 0x0000e400ff127b82 */ /* 0x000ef00000000a00 */
[----:B------:R-:W4:Y:S01]  /*00d0*/  LDC.64 R14, c[0x0][0x398] ;  /* 0x0000e600ff0e7b82 */ /* 0x000f220000000a00 */
[----:B0-----:R-:W-:-:S04]  /*00e0*/  IMAD.WIDE R2, R3, 0x8, R4 ;  /* 0x0000000803027825 */ /* 0x001fc800078e0204 */
[C---:B------:R-:W-:Y:S01]  /*00f0*/  IMAD.WIDE R4, R21.reuse, 0x8, R4 ;  /* 0x0000000815047825 */ /* 0x040fe200078e0204 */
[----:B-1----:R-:W5:Y:S02]  /*0100*/  LDG.E.64 R8, desc[UR4][R2.64] ;  /* 0x0000000402087981 */ /* 0x002f64000c1e1b00 */
[----:B------:R-:W0:Y:S02]  /*0110*/  LDC.64 R10, c[0x0][0x3a0] ;  /* 0x0000e800ff0a7b82 */ /* 0x000e240000000a00 */
[----:B------:R-:W5:Y:S01]  /*0120*/  LDG.E.64 R12, desc[UR4][R4.64] ;  /* 0x00000004040c7981 */ /* 0x000f62000c1e1b00 */
[----:B--2---:R-:W-:-:S04]  /*0130*/  IMAD.WIDE R16, R21, 0x8, R16 ;  /* 0x0000000815107825 */ /* 0x004fc800078e0210 */
[----:B---3--:R-:W-:Y:S02]  /*0140*/  IMAD.WIDE R18, R21, 0x8, R18 ;  /* 0x0000000815127825 */ /* 0x008fe400078e0212 */
[----:B------:R-:W2:Y:S04]  /*0150*/  LDG.E.64 R16, desc[UR4][R16.64] ;  /* 0x0000000410107981 */ /* 0x000ea8000c1e1b00 */
[----:B------:R-:W2:Y:S04]  /*0160*/  LDG.E.64 R18, desc[UR4][R18.64] ;  /* 0x0000000412127981 */ /* 0x000ea8000c1e1b00 */
[----:B----4-:R-:W3:Y:S04]  /*0170*/  LDG.E.64 R14, desc[UR4][R14.64] ;  /* 0x000000040e0e7981 */ /* 0x010ee8000c1e1b00 */
[----:B0-----:R-:W4:Y:S01]  /*0180*/  LDG.E.64 R10, desc[UR4][R10.64] ;  /* 0x000000040a0a7981 */ /* 0x001f22000c1e1b00 */
[----:B------:R-:W-:Y:S01]  /*0190*/  IMAD.WIDE R6, R7, 0x8, R2 ;  /* 0x0000000807067825 */ /* 0x000fe200078e0202 */
[----:B-----5:R-:W-:-:S02]  /*01a0*/  DADD R12, R8, -R12 ;  /* 0x00000000080c7229 */ /* 0x020fc4000000080c */
[----:B--2---:R-:W-:-:S06]  /*01b0*/  DADD R20, R16, -R18 ;  /* 0x0000000010147229 */ /* 0x004fcc0000000812 */
[----:B---3--:R-:W-:-:S08]  /*01c0*/  DFMA R12, R14, R12, R8 ;  /* 0x0000000c0e0c722b */ /* 0x008fd00000000008 */
[----:B----4-:R-:W-:-:S07]  /*01d0*/  DFMA R12, -R10, R20, R12 ;  /* 0x000000140a0c722b */ /* 0x010fce000000010c */
[----:B------:R-:W-:Y:S04]  /*01e0*/  STG.E.64 desc[UR4][R6.64], R12 ;  /* 0x0000000c06007986 */ /* 0x000fe8000c101b04 */
[----:B------:R-:W2:Y:S04]  /*01f0*/  LDG.E.64 R8, desc[UR4][R2.64] ;  /* 0x0000000402087981 */ /* 0x000ea8000c1e1b00 */
[----:B--2---:R-:W-:Y:S04]  /*0200*/  STG.E.64 desc[UR4][R4.64], R8 ;  /* 0x0000000804007986 */ /* 0x004fe8000c101b04 */
[----:B------:R-:W2:Y:S04]  /*0210*/  LDG.E.64 R16, desc[UR4][R6.64] ;  /* 0x0000000406107981 */ /* 0x000ea8000c1e1b00 */
[----:B--2---:R-:W-:Y:S01]  /*0220*/  STG.E.64 desc[UR4][R2.64], R16 ;  /* 0x0000001002007986 */ /* 0x004fe2000c101b04 */
[----:B------:R-:W-:Y:S05]  /*0230*/  EXIT ;  /* 0x000000000000794d */ /* 0x000fea0003800000 */
.L_x_5:
        /* <DEDUP_REMOVED lines=12> */
.L_x_17:


//--------------------- .text._Z24copyMatRowToVectorKernelPdS_ii --------------------------
	.section	.text._Z24copyMatRowToVectorKernelPdS_ii,"ax",@progbits
	.align	128
        .global         _Z24copyMatRowToVectorKernelPdS_ii
        .type           _Z24copyMatRowToVectorKernelPdS_ii,@function
        .size           _Z24copyMatRowToVectorKernelPdS_ii,(.L_x_18 - _Z24copyMatRowToVectorKernelPdS_ii)
        .other          _Z24copyMatRowToVectorKernelPdS_ii,@"STO_CUDA_ENTRY STV_DEFAULT"
_Z24copyMatRowToVectorKernelPdS_ii:
.text._Z24copyMatRowToVectorKernelPdS_ii:
        /* <DEDUP_REMOVED lines=8> */
[----:B------:R-:W0:Y:S01]  /*0080*/  LDC R0, c[0x0][0x390] ;  /* 0x0000e400ff007b82 */ /* 0x000e220000000800 */
[----:B------:R-:W1:Y:S07]  /*0090*/  LDCU.64 UR4, c[0x0][0x358] ;  /* 0x00006b00ff0477ac */ /* 0x000e6e0008000a00 */
[----:B------:R-:W2:Y:S01]  /*00a0*/  LDC.64 R2, c[0x0][0x380] ;  /* 0x0000e000ff027b82 */ /* 0x000ea20000000a00 */
[----:B0-----:R-:W-:-:S04]  /*00b0*/  IMAD R5, R0, UR6, R7 ;  /* 0x0000000600057c24 */ /* 0x001fc8000f8e0207 */
[----:B--2---:R-:W-:-:S03]  /*00c0*/  IMAD.WIDE R2, R5, 0x8, R2 ;  /* 0x0000000805027825 */ /* 0x004fc600078e0202 */
[----:B------:R-:W0:Y:S03]  /*00d0*/  LDC.64 R4, c[0x0][0x388] ;  /* 0x0000e200ff047b82 */ /* 0x000e260000000a00 */
[----:B-1----:R-:W2:Y:S01]  /*00e0*/  LDG.E.64 R2, desc[UR4][R2.64] ;  /* 0x0000000402027981 */ /* 0x002ea2000c1e1b00 */
[----:B0-----:R-:W-:-:S05]  /*00f0*/  IMAD.WIDE R4, R7, 0x8, R4 ;  /* 0x0000000807047825 */ /* 0x001fca00078e0204 */
[----:B--2---:R-:W-:Y:S01]  /*0100*/  STG.E.64 desc[UR4][R4.64], R2 ;  /* 0x0000000204007986 */ /* 0x004fe2000c101b04 */
[----:B------:R-:W-:Y:S05]  /*0110*/  EXIT ;  /* 0x000000000000794d */ /* 0x000fea0003800000 */
.L_x_6:
        /* <DEDUP_REMOVED lines=14> */
.L_x_18:


//--------------------- .text._Z24copyVectorToMatRowKernelPdS_ii --------------------------
	.section	.text._Z24copyVectorToMatRowKernelPdS_ii,"ax",@progbits
	.align	128
        .global         _Z24copyVectorToMatRowKernelPdS_ii
        .type           _Z24copyVectorToMatRowKernelPdS_ii,@function
        .size           _Z24copyVectorToMatRowKernelPdS_ii,(.L_x_19 - _Z24copyVectorToMatRowKernelPdS_ii)
        .other          _Z24copyVectorToMatRowKernelPdS_ii,@"STO_CUDA_ENTRY STV_DEFAULT"
_Z24copyVectorToMatRowKernelPdS_ii:
.text._Z24copyVectorToMatRowKernelPdS_ii:
        /* <DEDUP_REMOVED lines=9> */
[----:B------:R-:W1:Y:S07]  /*0090*/  LDCU.64 UR4, c[0x0][0x358] ;  /* 0x00006b00ff0477ac */ /* 0x000e6e0008000a00 */
[----:B------:R-:W2:Y:S08]  /*00a0*/  LDC R0, c[0x0][0x390] ;  /* 0x0000e400ff007b82 */ /* 0x000eb00000000800 */
[----:B------:R-:W3:Y:S01]  /*00b0*/  LDC.64 R4, c[0x0][0x388] ;  /* 0x0000e200ff047b82 */ /* 0x000ee20000000a00 */
[----:B0-----:R-:W-:-:S06]  /*00c0*/  IMAD.WIDE R2, R7, 0x8, R2 ;  /* 0x0000000807027825 */ /* 0x001fcc00078e0202 */
[----:B-1----:R-:W4:Y:S01]  /*00d0*/  LDG.E.64 R2, desc[UR4][R2.64] ;  /* 0x0000000402027981 */ /* 0x002f22000c1e1b00 */
[----:B--2---:R-:W-:-:S04]  /*00e0*/  IMAD R7, R0, UR6, R7 ;  /* 0x0000000600077c24 */ /* 0x004fc8000f8e0207 */
[----:B---3--:R-:W-:-:S05]  /*00f0*/  IMAD.WIDE R4, R7, 0x8, R4 ;  /* 0x0000000807047825 */ /* 0x008fca00078e0204 */
[----:B----4-:R-:W-:Y:S01]  /*0100*/  STG.E.64 desc[UR4][R4.64], R2 ;  /* 0x0000000204007986 */ /* 0x010fe2000c101b04 */
[----:B------:R-:W-:Y:S05]  /*0110*/  EXIT ;  /* 0x000000000000794d */ /* 0x000fea0003800000 */
.L_x_7:
        /* <DEDUP_REMOVED lines=14> */
.L_x_19:


//--------------------- .text._Z22multMatrixVectorKernelPdS_S_i --------------------------
	.section	.text._Z22multMatrixVectorKernelPdS_S_i,"ax",@progbits
	.align	128
        .global         _Z22multMatrixVectorKernelPdS_S_i
        .type           _Z22multMatrixVectorKernelPdS_S_i,@function
        .size           _Z22multMatrixVectorKernelPdS_S_i,(.L_x_20 - _Z22multMatrixVectorKernelPdS_S_i)
        .other          _Z22multMatrixVectorKernelPdS_S_i,@"STO_CUDA_ENTRY STV_DEFAULT"
_Z22multMatrixVectorKernelPdS_S_i:
.text._Z22multMatrixVectorKernelPdS_S_i:
        /* <DEDUP_REMOVED lines=8> */
[----:B------:R-:W-:Y:S01]  /*0080*/  UISETP.GE.AND UP0, UPT, UR16, 0x1, UPT ;  /* 0x000000011000788c */ /* 0x000fe2000bf06270 */
[----:B------:R-:W-:Y:S01]  /*0090*/  CS2R R24, SRZ ;  /* 0x0000000000187805 */ /* 0x000fe2000001ff00 */
[----:B------:R-:W0:Y:S07]  /*00a0*/  LDCU.64 UR14, c[0x0][0x358] ;  /* 0x00006b00ff0e77ac */ /* 0x000e2e0008000a00 */
[----:B------:R-:W-:Y:S05]  /*00b0*/  BRA.U !UP0, `(.L_x_8) ;  /* 0x0000000908707547 */ /* 0x000fea000b800000 */
[----:B------:R-:W-:Y:S01]  /*00c0*/  UISETP.GE.U32.AND UP1, UPT, UR16, 0x10, UPT ;  /* 0x000000101000788c */ /* 0x000fe2000bf26070 */
[----:B------:R-:W-:Y:S01]  /*00d0*/  HFMA2 R3, -RZ, RZ, 0, 0 ;  /* 0x00000000ff037431 */ /* 0x000fe200000001ff */
[----:B------:R-:W-:Y:S02]  /*00e0*/  ULOP3.LUT UR12, UR16, 0xf, URZ, 0xc0, !UPT ;  /* 0x0000000f100c7892 */ /* 0x000fe4000f8ec0ff */
[----:B------:R-:W-:Y:S01]  /*00f0*/  IMAD R2, R0, UR16, RZ ;  /* 0x0000001000027c24 */ /* 0x000fe2000f8e02ff */
[----:B------:R-:W-:Y:S01]  /*0100*/  CS2R R24, SRZ ;  /* 0x0000000000187805 */ /* 0x000fe2000001ff00 */
[----:B------:R-:W-:-:S03]  /*0110*/  UISETP.NE.AND UP0, UPT, UR12, URZ, UPT ;  /* 0x000000ff0c00728c */ /* 0x000fc6000bf05270 */
[----:B------:R-:W-:Y:S08]  /*0120*/  BRA.U !UP1, `(.L_x_9) ;  /* 0x00000005091c7547 */ /* 0x000ff0000b800000 */
[----:B------:R-:W1:Y:S01]  /*0130*/  LDCU.128 UR8, c[0x0][0x380] ;  /* 0x00007000ff0877ac */ /* 0x000e620008000c00 */
[----:B------:R-:W-:Y:S01]  /*0140*/  IMAD.MOV.U32 R26, RZ, RZ, R2 ;  /* 0x000000ffff1a7224 */ /* 0x000fe200078e0002 */
[----:B------:R-:W-:Y:S01]  /*0150*/  CS2R R24, SRZ ;  /* 0x0000000000187805 */ /* 0x000fe2000001ff00 */
[----:B------:R-:W-:-:S06]  /*0160*/  ULOP3.LUT UR13, UR16, 0x7ffffff0, URZ, 0xc0, !UPT ;  /* 0x7ffffff0100d7892 */ /* 0x000fcc000f8ec0ff */
[----:B------:R-:W-:Y:S01]  /*0170*/  MOV R3, UR13 ;  /* 0x0000000d00037c02 */ /* 0x000fe20008000f00 */
[----:B-1----:R-:W-:Y:S02]  /*0180*/  UIADD3 UR4, UP2, UPT, UR10, 0x40, URZ ;  /* 0x000000400a047890 */ /* 0x002fe4000ff5e0ff */
[----:B------:R-:W-:Y:S02]  /*0190*/  UIADD3 UR6, UP1, UPT, UR8, 0x40, URZ ;  /* 0x0000004008067890 */ /* 0x000fe4000ff3e0ff */
[----:B------:R-:W-:Y:S02]  /*01a0*/  UIADD3.X UR5, UPT, UPT, URZ, UR11, URZ, UP2, !UPT ;  /* 0x0000000bff057290 */ /* 0x000fe400097fe4ff */
[----:B------:R-:W-:Y:S01]  /*01b0*/  IMAD.U32 R10, RZ, RZ, UR4 ;  /* 0x00000004ff0a7e24 */ /* 0x000fe2000f8e00ff */
[----:B------:R-:W-:Y:S02]  /*01c0*/  UIADD3 UR8, UPT, UPT, -UR13, URZ, URZ ;  /* 0x000000ff0d087290 */ /* 0x000fe4000fffe1ff */
[----:B------:R-:W-:Y:S01]  /*01d0*/  UIADD3.X UR7, UPT, UPT, URZ, UR9, URZ, UP1, !UPT ;  /* 0x00000009ff077290 */ /* 0x000fe20008ffe4ff */
[----:B------:R-:W-:-:S11]  /*01e0*/  MOV R11, UR5 ;  /* 0x00000005000b7c02 */ /* 0x000fd60008000f00 */
.L_x_10:
[----:B------:R-:W-:Y:S01]  /*01f0*/  MOV R5, UR7 ;  /* 0x0000000700057c02 */ /* 0x000fe20008000f00 */
[----:B------:R-:W-:Y:S01]  /*0200*/  IMAD.U32 R4, RZ, RZ, UR6 ;  /* 0x00000006ff047e24 */ /* 0x000fe2000f8e00ff */
[----:B------:R-:W-:Y:S01]  /*0210*/  MOV R7, R11 ;  /* 0x0000000b00077202 */ /* 0x000fe20000000f00 */
[----:B------:R-:W-:Y:S02]  /*0220*/  IMAD.MOV.U32 R6, RZ, RZ, R10 ;  /* 0x000000ffff067224 */ /* 0x000fe400078e000a */
[----:B------:R-:W-:-:S03]  /*0230*/  IMAD.WIDE R4, R26, 0x8, R4 ;  /* 0x000000081a047825 */ /* 0x000fc600078e0204 */
[----:B0-----:R-:W2:Y:S04]  /*0240*/  LDG.E.64 R22, desc[UR14][R6.64+-0x40] ;  /* 0xffffc00e06167981 */ /* 0x001ea8000c1e1b00 */
[----:B------:R-:W2:Y:S04]  /*0250*/  LDG.E.64 R12, desc[UR14][R4.64+-0x40] ;  /* 0xffffc00e040c7981 */ /* 0x000ea8000c1e1b00 */
[----:B------:R-:W3:Y:S04]  /*0260*/  LDG.E.64 R20, desc[UR14][R6.64+-0x38] ;  /* 0xffffc80e06147981 */ /* 0x000ee8000c1e1b00 */
[----:B------:R-:W3:Y:S04]  /*0270*/  LDG.E.64 R16, desc[UR14][R4.64+-0x38] ;  /* 0xffffc80e04107981 */ /* 0x000ee8000c1e1b00 */
[----:B------:R-:W4:Y:S04]  /*0280*/  LDG.E.64 R14, desc[UR14][R6.64+-0x30] ;  /* 0xffffd00e060e7981 */ /* 0x000f28000c1e1b00 */
[----:B------:R-:W4:Y:S04]  /*0290*/  LDG.E.64 R10, desc[UR14][R4.64+-0x30] ;  /* 0xffffd00e040a7981 */ /* 0x000f28000c1e1b00 */
[----:B------:R-:W5:Y:S04]  /*02a0*/  LDG.E.64 R18, desc[UR14][R6.64+-0x28] ;  /* 0xffffd80e06127981 */ /* 0x000f68000c1e1b00 */
[----:B------:R-:W5:Y:S01]  /*02b0*/  LDG.E.64 R8, desc[UR14][R4.64+-0x28] ;  /* 0xffffd80e04087981 */ /* 0x000f62000c1e1b00 */
[----:B--2---:R-:W-:-:S03]  /*02c0*/  DFMA R22, R12, R22, R24 ;  /* 0x000000160c16722b */ /* 0x004fc60000000018 */
[----:B------:R-:W2:Y:S04]  /*02d0*/  LDG.E.64 R24, desc[UR14][R6.64+-0x20] ;  /* 0xffffe00e06187981 */ /* 0x000ea8000c1e1b00 */
[----:B------:R-:W2:Y:S01]  /*02e0*/  LDG.E.64 R12, desc[UR14][R4.64+-0x20] ;  /* 0xffffe00e040c7981 */ /* 0x000ea2000c1e1b00 */
[----:B---3--:R-:W-:-:S03]  /*02f0*/  DFMA R20, R16, R20, R22 ;  /* 0x000000141014722b */ /* 0x008fc60000000016 */
[----:B------:R-:W3:Y:S04]  /*0300*/  LDG.E.64 R22, desc[UR14][R6.64+-0x18] ;  /* 0xffffe80e06167981 */ /* 0x000ee8000c1e1b00 */
[----:B------:R-:W3:Y:S01]  /*0310*/  LDG.E.64 R16, desc[UR14][R4.64+-0x18] ;  /* 0xffffe80e04107981 */ /* 0x000ee2000c1e1b00 */
[----:B----4-:R-:W-:-:S03]  /*0320*/  DFMA R14, R10, R14, R20 ;  /* 0x0000000e0a0e722b */ /* 0x010fc60000000014 */
[----:B------:R-:W4:Y:S04]  /*0330*/  LDG.E.64 R10, desc[UR14][R6.64+-0x10] ;  /* 0xfffff00e060a7981 */ /* 0x000f28000c1e1b00 */
[----:B------:R-:W4:Y:S01]  /*0340*/  LDG.E.64 R20, desc[UR14][R4.64+-0x10] ;  /* 0xfffff00e04147981 */ /* 0x000f22000c1e1b00 */
[----:B-----5:R-:W-:-:S03]  /*0350*/  DFMA R18, R8, R18, R14 ;  /* 0x000000120812722b */ /* 0x020fc6000000000e */
        /* <DEDUP_REMOVED lines=26> */
[----:B------:R-:W-:Y:S01]  /*0500*/  UIADD3 UR8, UPT, UPT, UR8, 0x10, URZ ;  /* 0x0000001008087890 */ /* 0x000fe2000fffe0ff */
[----:B------:R-:W-:-:S03]  /*0510*/  IADD3 R26, PT, PT, R26, 0x10, RZ ;  /* 0x000000101a1a7810 */ /* 0x000fc60007ffe0ff */
[----:B------:R-:W-:Y:S01]  /*0520*/  UISETP.NE.AND UP1, UPT, UR8, URZ, UPT ;  /* 0x000000ff0800728c */ /* 0x000fe2000bf25270 */
[----:B--2---:R-:W-:-:S08]  /*0530*/  DFMA R10, R14, R12, R10 ;  /* 0x0000000c0e0a722b */ /* 0x004fd0000000000a */
[----:B---3--:R-:W-:-:S08]  /*0540*/  DFMA R10, R18, R16, R10 ;  /* 0x00000010120a722b */ /* 0x008fd0000000000a */
[----:B----4-:R-:W-:Y:S01]  /*0550*/  DFMA R24, R24, R22, R10 ;  /* 0x000000161818722b */ /* 0x010fe2000000000a */
[----:B------:R-:W-:-:S05]  /*0560*/  IADD3 R10, P0, PT, R6, 0x80, RZ ;  /* 0x00000080060a7810 */ /* 0x000fca0007f1e0ff */
[----:B------:R-:W-:Y:S02]  /*0570*/  IMAD.X R11, RZ, RZ, R7, P0 ;  /* 0x000000ffff0b7224 */ /* 0x000fe400000e0607 */
[----:B-----5:R-:W-:Y:S01]  /*0580*/  DFMA R24, R20, R8, R24 ;  /* 0x000000081418722b */ /* 0x020fe20000000018 */
[----:B------:R-:W-:Y:S10]  /*0590*/  BRA.U UP1, `(.L_x_10) ;  /* 0xfffffffd01147547 */ /* 0x000ff4000b83ffff */
.L_x_9:
[----:B------:R-:W-:Y:S05]  /*05a0*/  BRA.U !UP0, `(.L_x_8) ;  /* 0x0000000508347547 */ /* 0x000fea000b800000 */
[----:B------:R-:W-:Y:S02]  /*05b0*/  UISETP.GE.U32.AND UP0, UPT, UR12, 0x8, UPT ;  /* 0x000000080c00788c */ /* 0x000fe4000bf06070 */
[----:B------:R-:W-:-:S04]  /*05c0*/  ULOP3.LUT UR5, UR16, 0x7, URZ, 0xc0, !UPT ;  /* 0x0000000710057892 */ /* 0x000fc8000f8ec0ff */
[----:B------:R-:W-:-:S03]  /*05d0*/  UISETP.NE.AND UP1, UPT, UR5, URZ, UPT ;  /* 0x000000ff0500728c */ /* 0x000fc6000bf25270 */
[----:B------:R-:W-:Y:S08]  /*05e0*/  BRA.U !UP0, `(.L_x_11) ;  /* 0x0000000108787547 */ /* 0x000ff0000b800000 */
[----:B------:R-:W1:Y:S01]  /*05f0*/  LDC.64 R10, c[0x0][0x380] ;  /* 0x0000e000ff0a7b82 */ /* 0x000e620000000a00 */
[----:B------:R-:W-:-:S07]  /*0600*/  IMAD.IADD R7, R2, 0x1, R3 ;  /* 0x0000000102077824 */ /* 0x000fce00078e0203 */
[----:B------:R-:W2:Y:S01]  /*0610*/  LDC.64 R4, c[0x0][0x388] ;  /* 0x0000e200ff047b82 */ /* 0x000ea20000000a00 */
[----:B-1----:R-:W-:-:S05]  /*0620*/  IMAD.WIDE R10, R7, 0x8, R10 ;  /* 0x00000008070a7825 */ /* 0x002fca00078e020a */
[----:B0-----:R-:W3:Y:S01]  /*0630*/  LDG.E.64 R12, desc[UR14][R10.64] ;  /* 0x0000000e0a0c7981 */ /* 0x001ee2000c1e1b00 */
[----:B--2---:R-:W-:-:S03]  /*0640*/  IMAD.WIDE.U32 R4, R3, 0x8, R4 ;  /* 0x0000000803047825 */ /* 0x004fc600078e0004 */
[----:B------:R-:W2:Y:S04]  /*0650*/  LDG.E.64 R16, desc[UR14][R10.64+0x8] ;  /* 0x0000080e0a107981 */ /* 0x000ea8000c1e1b00 */
[----:B------:R-:W3:Y:S04]  /*0660*/  LDG.E.64 R14, desc[UR14][R4.64] ;  /* 0x0000000e040e7981 */ /* 0x000ee8000c1e1b00 */
[----:B------:R-:W2:Y:S04]  /*0670*/  LDG.E.64 R18, desc[UR14][R4.64+0x8] ;  /* 0x0000080e04127981 */ /* 0x000ea8000c1e1b00 */
[----:B------:R-:W4:Y:S04]  /*0680*/  LDG.E.64 R20, desc[UR14][R10.64+0x10] ;  /* 0x0000100e0a147981 */ /* 0x000f28000c1e1b00 */
[----:B------:R-:W4:Y:S04]  /*0690*/  LDG.E.64 R22, desc[UR14][R4.64+0x10] ;  /* 0x0000100e04167981 */ /* 0x000f28000c1e1b00 */
[----:B------:R-:W5:Y:S04]  /*06a0*/  LDG.E.64 R6, desc[UR14][R10.64+0x18] ;  /* 0x0000180e0a067981 */ /* 0x000f68000c1e1b00 */
[----:B------:R-:W5:Y:S04]  /*06b0*/  LDG.E.64 R8, desc[UR14][R4.64+0x18] ;  /* 0x0000180e04087981 */ /* 0x000f68000c1e1b00 */
[----:B------:R-:W5:Y:S04]  /*06c0*/  LDG.E.64 R26, desc[UR14][R10.64+0x38] ;  /* 0x0000380e0a1a7981 */ /* 0x000f68000c1e1b00 */
[----:B------:R-:W5:Y:S01]  /*06d0*/  LDG.E.64 R28, desc[UR14][R4.64+0x38] ;  /* 0x0000380e041c7981 */ /* 0x000f62000c1e1b00 */
[----:B---3--:R-:W-:-:S03]  /*06e0*/  DFMA R24, R12, R14, R24 ;  /* 0x0000000e0c18722b */ /* 0x008fc60000000018 */
[----:B------:R-:W3:Y:S04]  /*06f0*/  LDG.E.64 R12, desc[UR14][R10.64+0x20] ;  /* 0x0000200e0a0c7981 */ /* 0x000ee8000c1e1b00 */
[----:B------:R-:W3:Y:S01]  /*0700*/  LDG.E.64 R14, desc[UR14][R4.64+0x20] ;  /* 0x0000200e040e7981 */ /* 0x000ee2000c1e1b00 */
[----:B--2---:R-:W-:-:S03]  /*0710*/  DFMA R24, R16, R18, R24 ;  /* 0x000000121018722b */ /* 0x004fc60000000018 */
[----:B------:R-:W2:Y:S04]  /*0720*/  LDG.E.64 R16, desc[UR14][R10.64+0x28] ;  /* 0x0000280e0a107981 */ /* 0x000ea8000c1e1b00 */
[----:B------:R-:W2:Y:S01]  /*0730*/  LDG.E.64 R18, desc[UR14][R4.64+0x28] ;  /* 0x0000280e04127981 */ /* 0x000ea2000c1e1b00 */
[----:B----4-:R-:W-:-:S03]  /*0740*/  DFMA R20, R20, R22, R24 ;  /* 0x000000161414722b */ /* 0x010fc60000000018 */
[----:B------:R-:W4:Y:S04]  /*0750*/  LDG.E.64 R22, desc[UR14][R10.64+0x30] ;  /* 0x0000300e0a167981 */ /* 0x000f28000c1e1b00 */
[----:B------:R-:W4:Y:S01]  /*0760*/  LDG.E.64 R24, desc[UR14][R4.64+0x30] ;  /* 0x0000300e04187981 */ /* 0x000f22000c1e1b00 */
[----:B-----5:R-:W-:Y:S01]  /*0770*/  DFMA R6, R6, R8, R20 ;  /* 0x000000080606722b */ /* 0x020fe20000000014 */
[----:B------:R-:W-:-:S07]  /*0780*/  IADD3 R3, PT, PT, R3, 0x8, RZ ;  /* 0x0000000803037810 */ /* 0x000fce0007ffe0ff */
[----:B---3--:R-:W-:-:S08]  /*0790*/  DFMA R6, R12, R14, R6 ;  /* 0x0000000e0c06722b */ /* 0x008fd00000000006 */
[----:B--2---:R-:W-:-:S08]  /*07a0*/  DFMA R6, R16, R18, R6 ;  /* 0x000000121006722b */ /* 0x004fd00000000006 */
[----:B----4-:R-:W-:-:S08]  /*07b0*/  DFMA R24, R22, R24, R6 ;  /* 0x000000181618722b */ /* 0x010fd00000000006 */
[----:B------:R-:W-:-:S11]  /*07c0*/  DFMA R24, R26, R28, R24 ;  /* 0x0000001c1a18722b */ /* 0x000fd60000000018 */
.L_x_11:
        /* <DEDUP_REMOVED lines=17> */
[----:B------:R-:W5:Y:S01]  /*08e0*/  LDG.E.64 R14, desc[UR14][R20.64+0x18] ;  /* 0x0000180e140e7981 */ /* 0x000f62000c1e1b00 */
[----:B------:R-:W-:Y:S01]  /*08f0*/  IADD3 R3, PT, PT, R3, 0x4, RZ ;  /* 0x0000000403037810 */ /* 0x000fe20007ffe0ff */
[----:B---3--:R-:W-:-:S08]  /*0900*/  DFMA R18, R18, R22, R24 ;  /* 0x000000161212722b */ /* 0x008fd00000000018 */
[----:B--2---:R-:W-:-:S08]  /*0910*/  DFMA R8, R8, R10, R18 ;  /* 0x0000000a0808722b */ /* 0x004fd00000000012 */
[----:B----4-:R-:W-:-:S08]  /*0920*/  DFMA R4, R4, R6, R8 ;  /* 0x000000060404722b */ /* 0x010fd00000000008 */
[----:B-----5:R-:W-:-:S11]  /*0930*/  DFMA R24, R12, R14, R4 ;  /* 0x0000000e0c18722b */ /* 0x020fd60000000004 */
.L_x_12:
[----:B------:R-:W-:Y:S05]  /*0940*/  BRA.U !UP1, `(.L_x_8) ;  /* 0x00000001094c7547 */ /* 0x000fea000b800000 */
[----:B------:R-:W1:Y:S01]  /*0950*/  LDC.64 R4, c[0x0][0x388] ;  /* 0x0000e200ff047b82 */ /* 0x000e620000000a00 */
[----:B------:R-:W-:Y:S01]  /*0960*/  IADD3 R9, PT, PT, R2, R3, RZ ;  /* 0x0000000302097210 */ /* 0x000fe20007ffe0ff */
[----:B------:R-:W-:-:S06]  /*0970*/  UIADD3 UR4, UPT, UPT, -UR4, URZ, URZ ;  /* 0x000000ff04047290 */ /* 0x000fcc000fffe1ff */
[----:B------:R-:W2:Y:S01]  /*0980*/  LDC.64 R6, c[0x0][0x380] ;  /* 0x0000e000ff067b82 */ /* 0x000ea20000000a00 */
[----:B-1----:R-:W-:-:S04]  /*0990*/  IMAD.WIDE.U32 R4, R3, 0x8, R4 ;  /* 0x0000000803047825 */ /* 0x002fc800078e0004 */
[----:B------:R-:W-:Y:S01]  /*09a0*/  IMAD.MOV.U32 R8, RZ, RZ, R4 ;  /* 0x000000ffff087224 */ /* 0x000fe200078e0004 */
[----:B------:R-:W-:-:S07]  /*09b0*/  MOV R11, R5 ;  /* 0x00000005000b7202 */ /* 0x000fce0000000f00 */
.L_x_13:
[----:B--2---:R-:W-:Y:S01]  /*09c0*/  IMAD.WIDE R2, R9, 0x8, R6 ;  /* 0x0000000809027825 */ /* 0x004fe200078e0206 */
[----:B------:R-:W-:-:S03]  /*09d0*/  MOV R4, R8 ;  /* 0x0000000800047202 */ /* 0x000fc60000000f00 */
[----:B------:R-:W-:Y:S02]  /*09e0*/  IMAD.MOV.U32 R5, RZ, RZ, R11 ;  /* 0x000000ffff057224 */ /* 0x000fe400078e000b */
[----:B0-----:R-:W2:Y:S04]  /*09f0*/  LDG.E.64 R2, desc[UR14][R2.64] ;  /* 0x0000000e02027981 */ /* 0x001ea8000c1e1b00 */
[----:B------:R-:W2:Y:S01]  /*0a00*/  LDG.E.64 R4, desc[UR14][R4.64] ;  /* 0x0000000e04047981 */ /* 0x000ea2000c1e1b00 */
[----:B------:R-:W-:Y:S01]  /*0a10*/  UIADD3 UR4, UPT, UPT, UR4, 0x1, URZ ;  /* 0x0000000104047890 */ /* 0x000fe2000fffe0ff */
[----:B------:R-:W-:Y:S02]  /*0a20*/  IADD3 R8, P0, PT, R8, 0x8, RZ ;  /* 0x0000000808087810 */ /* 0x000fe40007f1e0ff */
[----:B------:R-:W-:Y:S01]  /*0a30*/  IADD3 R9, PT, PT, R9, 0x1, RZ ;  /* 0x0000000109097810 */ /* 0x000fe20007ffe0ff */
[----:B------:R-:W-:Y:S01]  /*0a40*/  UISETP.NE.AND UP0, UPT, UR4, URZ, UPT ;  /* 0x000000ff0400728c */ /* 0x000fe2000bf05270 */
[----:B------:R-:W-:Y:S01]  /*0a50*/  IADD3.X R11, PT, PT, RZ, R11, RZ, P0, !PT ;  /* 0x0000000bff0b7210 */ /* 0x000fe200007fe4ff */
[----:B--2---:R-:W-:-:S07]  /*0a60*/  DFMA R24, R2, R4, R24 ;  /* 0x000000040218722b */ /* 0x004fce0000000018 */
[----:B------:R-:W-:Y:S05]  /*0a70*/  BRA.U UP0, `(.L_x_13) ;  /* 0xfffffffd00d07547 */ /* 0x000fea000b83ffff */
.L_x_8:
[----:B------:R-:W1:Y:S02]  /*0a80*/  LDC.64 R2, c[0x0][0x390] ;  /* 0x0000e400ff027b82 */ /* 0x000e640000000a00 */
[----:B-1----:R-:W-:-:S05]  /*0a90*/  IMAD.WIDE R2, R0, 0x8, R2 ;  /* 0x0000000800027825 */ /* 0x002fca00078e0202 */
[----:B0-----:R-:W-:Y:S01]  /*0aa0*/  STG.E.64 desc[UR14][R2.64], R24 ;  /* 0x0000001802007986 */ /* 0x001fe2000c101b0e */
[----:B------:R-:W-:Y:S05]  /*0ab0*/  EXIT ;  /* 0x000000000000794d */ /* 0x000fea0003800000 */
.L_x_14:
        /* <DEDUP_REMOVED lines=12> */
.L_x_20:


//--------------------- .nv.shared.reserved.0     --------------------------
	.section	.nv.shared.reserved.0,"aw",@nobits
	.weak		__nv_reservedSMEM_offset_0_alias
	.size		__nv_reservedSMEM_offset_0_alias, 0, 64
	.other		__nv_reservedSMEM_offset_0_alias,@"STO_CUDA_RESERVED_SHARED STV_DEFAULT"
__nv_reservedSMEM_offset_0_alias:
	.zero		0
	.zero		64


//--------------------- .nv.constant0._Z10normKernelPdS_i --------------------------
	.section	.nv.constant0._Z10normKernelPdS_i,"a",@progbits
	.sectionflags	@""
	.align	4
.nv.constant0._Z10normKernelPdS_i:
	.zero		916


//--------------------- .nv.constant0._Z21calculateXplus1KernelPdS_S_S_S_i --------------------------
	.section	.nv.constant0._Z21calculateXplus1KernelPdS_S_S_S_i,"a",@progbits
	.sectionflags	@""
	.align	4
.nv.constant0._Z21calculateXplus1KernelPdS_S_S_S_i:
	.zero		940


//--------------------- .nv.constant0._Z24copyMatRowToVectorKernelPdS_ii --------------------------
	.section	.nv.constant0._Z24copyMatRowToVectorKernelPdS_ii,"a",@progbits
	.sectionflags	@""
	.align	4
.nv.constant0._Z24copyMatRowToVectorKernelPdS_ii:
	.zero		920


//--------------------- .nv.constant0._Z24copyVectorToMatRowKernelPdS_ii --------------------------
	.section	.nv.constant0._Z24copyVectorToMatRowKernelPdS_ii,"a",@progbits
	.sectionflags	@""
	.align	4
.nv.constant0._Z24copyVectorToMatRowKernelPdS_ii:
	.zero		920


//--------------------- .nv.constant0._Z22multMatrixVectorKernelPdS_S_i --------------------------
	.section	.nv.constant0._Z22multMatrixVectorKernelPdS_S_i,"a",@progbits
	.sectionflags	@""
	.align	4
.nv.constant0._Z22multMatrixVectorKernelPdS_S_i:
	.zero		924


//--------------------- SYMBOLS --------------------------

	.type		.nv.reservedSmem.offset0,@object
	.size		.nv.reservedSmem.offset0,0x4
